	.target	sm_90a

	.elftype	@"ET_EXEC"


//--------------------- .note.nv.tkinfo           --------------------------
	.section	.note.nv.tkinfo,"",@"SHT_NOTE"
	.sectionflags	@"SHF_NOTE_NV_TKINFO"
	.tkinfo
        /*0018*/ 	.word	0x00000002
        /*0030*/ 	.string	""
        /*0030*/ 	.string	"ptxas"
        /*0030*/ 	.string	"Cuda compilation tools, release 13.0, V13.0.88"
        /*0030*/ 	.string	"Build cuda_13.0.r13.0/compiler.36424714_0"
        /*0030*/ 	.string	"-v  -suppress-debug-info  -lineinfo  -arch sm_90a "



//--------------------- .note.nv.cuinfo           --------------------------
	.section	.note.nv.cuinfo,"",@"SHT_NOTE"
	.sectionflags	@"SHF_NOTE_NV_CUINFO"
        /*0018*/ 	.short	0x0002
        /*001a*/ 	.short	0x005a
        /*001c*/ 	.short	0x0082
	.zero		2


//--------------------- .nv.info                  --------------------------
	.section	.nv.info,"",@"SHT_CUDA_INFO"
	.align	4


	//----- nvinfo : EIATTR_REGCOUNT
	.align		4
        /*0000*/ 	.byte	0x04, 0x2f
        /*0002*/ 	.short	(.L_1 - .L_0)
	.align		4
.L_0:
        /*0004*/ 	.word	index@(gluon_wgmma)
        /*0008*/ 	.word	0x0000009a


	//----- nvinfo : EIATTR_FRAME_SIZE
	.align		4
.L_1:
        /*000c*/ 	.byte	0x04, 0x11
        /*000e*/ 	.short	(.L_3 - .L_2)
	.align		4
.L_2:
        /*0010*/ 	.word	index@(gluon_wgmma)
        /*0014*/ 	.word	0x00000000


	//----- nvinfo : EIATTR_MIN_STACK_SIZE
	.align		4
.L_3:
        /*0018*/ 	.byte	0x04, 0x12
        /*001a*/ 	.short	(.L_5 - .L_4)
	.align		4
.L_4:
        /*001c*/ 	.word	index@(gluon_wgmma)
        /*0020*/ 	.word	0x00000000
.L_5:


//--------------------- .nv.compat                --------------------------
	.section	.nv.compat,"",@"SHT_CUDA_COMPAT_INFO"
	.align	4
        /*0000*/ 	.byte	0x02, 0x09, 0x01, 0x00, 0x02, 0x02, 0x04, 0x00, 0x02, 0x05, 0x05, 0x00, 0x03, 0x07, 0x01, 0x01
        /*0010*/ 	.byte	0x02, 0x03, 0x03, 0x00, 0x02, 0x06, 0x01, 0x00, 0x04, 0x0b, 0x08, 0x00, 0x00, 0x00, 0x00, 0x00
        /*0020*/ 	.byte	0x00, 0x00, 0x00, 0x00


//--------------------- .nv.info.gluon_wgmma      --------------------------
	.section	.nv.info.gluon_wgmma,"",@"SHT_CUDA_INFO"
	.sectionflags	@""
	.align	4


	//----- nvinfo : EIATTR_CUDA_API_VERSION
	.align		4
        /*0000*/ 	.byte	0x04, 0x37
        /*0002*/ 	.short	(.L_7 - .L_6)
.L_6:
        /*0004*/ 	.word	0x00000082


	//----- nvinfo : EIATTR_KPARAM_INFO
	.align		4
.L_7:
        /*0008*/ 	.byte	0x04, 0x17
        /*000a*/ 	.short	(.L_9 - .L_8)
.L_8:
        /*000c*/ 	.word	0x00000000
        /*0010*/ 	.short	0x000a
        /*0012*/ 	.short	0x0048
        /*0014*/ 	.byte	0x00, 0xf4, 0x21, 0x00


	//----- nvinfo : EIATTR_KPARAM_INFO
	.align		4
.L_9:
        /*0018*/ 	.byte	0x04, 0x17
        /*001a*/ 	.short	(.L_11 - .L_10)
.L_10:
        /*001c*/ 	.word	0x00000000
        /*0020*/ 	.short	0x0009
        /*0022*/ 	.short	0x0040
        /*0024*/ 	.byte	0x00, 0xf4, 0x21, 0x00


	//----- nvinfo : EIATTR_KPARAM_INFO
	.align		4
.L_11:
        /*0028*/ 	.byte	0x04, 0x17
        /*002a*/ 	.short	(.L_13 - .L_12)
.L_12:
        /*002c*/ 	.word	0x00000000
        /*0030*/ 	.short	0x0008
        /*0032*/ 	.short	0x0038
        /*0034*/ 	.byte	0x00, 0xf0, 0x21, 0x00


	//----- nvinfo : EIATTR_KPARAM_INFO
	.align		4
.L_13:
        /*0038*/ 	.byte	0x04, 0x17
        /*003a*/ 	.short	(.L_15 - .L_14)
.L_14:
        /*003c*/ 	.word	0x00000000
        /*0040*/ 	.short	0x0007
        /*0042*/ 	.short	0x0030
        /*0044*/ 	.byte	0x00, 0xf0, 0x21, 0x00


	//----- nvinfo : EIATTR_KPARAM_INFO
	.align		4
.L_15:
        /*0048*/ 	.byte	0x04, 0x17
        /*004a*/ 	.short	(.L_17 - .L_16)
.L_16:
        /*004c*/ 	.word	0x00000000
        /*0050*/ 	.short	0x0006
        /*0052*/ 	.short	0x0028
        /*0054*/ 	.byte	0x00, 0xf0, 0x21, 0x00


	//----- nvinfo : EIATTR_KPARAM_INFO
	.align		4
.L_17:
        /*0058*/ 	.byte	0x04, 0x17
        /*005a*/ 	.short	(.L_19 - .L_18)
.L_18:
        /*005c*/ 	.word	0x00000000
        /*0060*/ 	.short	0x0005
        /*0062*/ 	.short	0x0020
        /*0064*/ 	.byte	0x00, 0xf0, 0x11, 0x00


	//----- nvinfo : EIATTR_KPARAM_INFO
	.align		4
.L_19:
        /*0068*/ 	.byte	0x04, 0x17
        /*006a*/ 	.short	(.L_21 - .L_20)
.L_20:
        /*006c*/ 	.word	0x00000000
        /*0070*/ 	.short	0x0004
        /*0072*/ 	.short	0x001c
        /*0074*/ 	.byte	0x00, 0xf0, 0x11, 0x00


	//----- nvinfo : EIATTR_KPARAM_INFO
	.align		4
.L_21:
        /*0078*/ 	.byte	0x04, 0x17
        /*007a*/ 	.short	(.L_23 - .L_22)
.L_22:
        /*007c*/ 	.word	0x00000000
        /*0080*/ 	.short	0x0003
        /*0082*/ 	.short	0x0018
        /*0084*/ 	.byte	0x00, 0xf0, 0x11, 0x00


	//----- nvinfo : EIATTR_KPARAM_INFO
	.align		4
.L_23:
        /*0088*/ 	.byte	0x04, 0x17
        /*008a*/ 	.short	(.L_25 - .L_24)
.L_24:
        /*008c*/ 	.word	0x00000000
        /*0090*/ 	.short	0x0002
        /*0092*/ 	.short	0x0010
        /*0094*/ 	.byte	0x00, 0xf4, 0x21, 0x00


	//----- nvinfo : EIATTR_KPARAM_INFO
	.align		4
.L_25:
        /*0098*/ 	.byte	0x04, 0x17
        /*009a*/ 	.short	(.L_27 - .L_26)
.L_26:
        /*009c*/ 	.word	0x00000000
        /*00a0*/ 	.short	0x0001
        /*00a2*/ 	.short	0x0008
        /*00a4*/ 	.byte	0x00, 0xf4, 0x21, 0x00


	//----- nvinfo : EIATTR_KPARAM_INFO
	.align		4
.L_27:
        /*00a8*/ 	.byte	0x04, 0x17
        /*00aa*/ 	.short	(.L_29 - .L_28)
.L_28:
        /*00ac*/ 	.word	0x00000000
        /*00b0*/ 	.short	0x0000
        /*00b2*/ 	.short	0x0000
        /*00b4*/ 	.byte	0x00, 0xf4, 0x21, 0x00


	//----- nvinfo : EIATTR_SPARSE_MMA_MASK
	.align		4
.L_29:
        /*00b8*/ 	.byte	0x03, 0x50
        /*00ba*/ 	.short	0x0000


	//----- nvinfo : EIATTR_MAXREG_COUNT
	.align		4
        /*00bc*/ 	.byte	0x03, 0x1b
        /*00be*/ 	.short	0x00ff


	//----- nvinfo : EIATTR_NUM_BARRIERS
	.align		4
        /*00c0*/ 	.byte	0x02, 0x4c
        /*00c2*/ 	.byte	0x01
	.zero		1


	//----- nvinfo : EIATTR_MERCURY_ISA_VERSION
	.align		4
        /*00c4*/ 	.byte	0x03, 0x5f
        /*00c6*/ 	.short	0x0101


	//----- nvinfo : EIATTR_INT_WARP_WIDE_INSTR_OFFSETS
	.align		4
        /*00c8*/ 	.byte	0x04, 0x31
        /*00ca*/ 	.short	(.L_31 - .L_30)


	//   ....[0]....
.L_30:
        /*00cc*/ 	.word	0x00001300


	//   ....[1]....
        /*00d0*/ 	.word	0x00001320


	//   ....[2]....
        /*00d4*/ 	.word	0x00001330


	//   ....[3]....
        /*00d8*/ 	.word	0x00001410


	//   ....[4]....
        /*00dc*/ 	.word	0x00001d20


	//   ....[5]....
        /*00e0*/ 	.word	0x00001d30


	//----- nvinfo : EIATTR_COOP_GROUP_MASK_REGIDS
	.align		4
.L_31:
        /*00e4*/ 	.byte	0x04, 0x29
        /*00e6*/ 	.short	(.L_33 - .L_32)


	//   ....[0]....
.L_32:
        /*00e8*/ 	.word	0xffffffff


	//   ....[1]....
        /*00ec*/ 	.word	0xffffffff


	//   ....[2]....
        /*00f0*/ 	.word	0xffffffff


	//----- nvinfo : EIATTR_COOP_GROUP_INSTR_OFFSETS
	.align		4
.L_33:
        /*00f4*/ 	.byte	0x04, 0x28
        /*00f6*/ 	.short	(.L_35 - .L_34)


	//   ....[0]....
.L_34:
        /*00f8*/ 	.word	0x00000150


	//   ....[1]....
        /*00fc*/ 	.word	0x00000720


	//   ....[2]....
        /*0100*/ 	.word	0x00000cd0


	//----- nvinfo : EIATTR_MBARRIER_INSTR_OFFSETS
	.align		4
.L_35:
        /*0104*/ 	.byte	0x04, 0x39
        /*0106*/ 	.short	(.L_37 - .L_36)


	//   ....[0]....
.L_36:
        /*0108*/ 	.word	0x00001490
        /*010c*/ 	.word	0x000000ff
        /*0110*/ 	.word	0x0001e000
        /*0114*/ 	.short	0x0100
        /*0116*/ 	.byte	0x07
	.zero		1


	//   ....[1]....
        /*0118*/ 	.word	0x00001620
        /*011c*/ 	.word	0x000000ff
        /*0120*/ 	.word	0x0001e008
        /*0124*/ 	.short	0x0100
        /*0126*/ 	.byte	0x07
	.zero		1


	//   ....[2]....
        /*0128*/ 	.word	0x000017b0
        /*012c*/ 	.word	0x000000ff
        /*0130*/ 	.word	0x0001e010
        /*0134*/ 	.short	0x0100
        /*0136*/ 	.byte	0x07
	.zero		1


	//   ....[3]....
        /*0138*/ 	.word	0x00001e80
        /*013c*/ 	.word	0x000000ff
        /*0140*/ 	.word	0x0001e000
        /*0144*/ 	.short	0x010a
        /*0146*/ 	.byte	0x1f
	.zero		1


	//   ....[4]....
        /*0148*/ 	.word	0x000021a0
        /*014c*/ 	.word	0x000000ff
        /*0150*/ 	.word	0x0001e000
        /*0154*/ 	.short	0x0108
        /*0156*/ 	.byte	0x07
	.zero		1


	//   ....[5]....
        /*0158*/ 	.word	0x000022a0
        /*015c*/ 	.word	0x000000ff
        /*0160*/ 	.word	0x0001e008
        /*0164*/ 	.short	0x0108
        /*0166*/ 	.byte	0x07
	.zero		1


	//   ....[6]....
        /*0168*/ 	.word	0x00002390
        /*016c*/ 	.word	0x000000ff
        /*0170*/ 	.word	0x0001e010
        /*0174*/ 	.short	0x0108
        /*0176*/ 	.byte	0x07
	.zero		1


	//   ....[7]....
        /*0178*/ 	.word	0x00002770
        /*017c*/ 	.word	0x000000ff
        /*0180*/ 	.word	0x0001e000
        /*0184*/ 	.short	0x010a
        /*0186*/ 	.byte	0x1f
	.zero		1


	//----- nvinfo : EIATTR_NUM_MBARRIERS
	.align		4
.L_37:
        /*0188*/ 	.byte	0x03, 0x38
        /*018a*/ 	.short	0x0003


	//----- nvinfo : EIATTR_EXIT_INSTR_OFFSETS
	.align		4
        /*018c*/ 	.byte	0x04, 0x1c
        /*018e*/ 	.short	(.L_39 - .L_38)


	//   ....[0]....
.L_38:
        /*0190*/ 	.word	0x00002760


	//----- nvinfo : EIATTR_REQNTID
	.align		4
.L_39:
        /*0194*/ 	.byte	0x04, 0x10
        /*0196*/ 	.short	(.L_41 - .L_40)
.L_40:
        /*0198*/ 	.word	0x00000080
        /*019c*/ 	.word	0x00000001
        /*01a0*/ 	.word	0x00000001


	//----- nvinfo : EIATTR_CRS_STACK_SIZE
	.align		4
.L_41:
        /*01a4*/ 	.byte	0x04, 0x1e
        /*01a6*/ 	.short	(.L_43 - .L_42)
.L_42:
        /*01a8*/ 	.word	0x00000000


	//----- nvinfo : EIATTR_CBANK_PARAM_SIZE
	.align		4
.L_43:
        /*01ac*/ 	.byte	0x03, 0x19
        /*01ae*/ 	.short	0x0050


	//----- nvinfo : EIATTR_PARAM_CBANK
	.align		4
        /*01b0*/ 	.byte	0x04, 0x0a
        /*01b2*/ 	.short	(.L_45 - .L_44)
	.align		4
.L_44:
        /*01b4*/ 	.word	index@(.nv.constant0.gluon_wgmma)
        /*01b8*/ 	.short	0x0210
        /*01ba*/ 	.short	0x0050


	//----- nvinfo : EIATTR_SW_WAR
	.align		4
.L_45:
        /*01bc*/ 	.byte	0x04, 0x36
        /*01be*/ 	.short	(.L_47 - .L_46)
.L_46:
        /*01c0*/ 	.word	0x00000008
.L_47:


//--------------------- .nv.callgraph             --------------------------
	.section	.nv.callgraph,"",@"SHT_CUDA_CALLGRAPH"
	.align	4
	.sectionentsize	8
	.align		4
        /*0000*/ 	.word	0x00000000
	.align		4
        /*0004*/ 	.word	0xffffffff
	.align		4
        /*0008*/ 	.word	0x00000000
	.align		4
        /*000c*/ 	.word	0xfffffffe
	.align		4
        /*0010*/ 	.word	0x00000000
	.align		4
        /*0014*/ 	.word	0xfffffffd
	.align		4
        /*0018*/ 	.word	0x00000000
	.align		4
        /*001c*/ 	.word	0xfffffffc


//--------------------- .text.gluon_wgmma         --------------------------
	.section	.text.gluon_wgmma,"ax",@progbits
	.align	128
        .global         gluon_wgmma
        .type           gluon_wgmma,@function
        .size           gluon_wgmma,(.L_x_52 - gluon_wgmma)
        .other          gluon_wgmma,@"STO_CUDA_ENTRY STV_DEFAULT"
gluon_wgmma:
.text.gluon_wgmma:
[----:B------:R-:W-:Y:S01]  /*0000*/  LDC R1, c[0x0][0x28] ;  /* 0x00000a00ff017b82 */ /* 0x000fe20000000800 */
[----:B------:R-:W1:Y:S07]  /*0010*/  S2R R0, SR_TID.X ;  /* 0x0000000000007919 */ /* 0x000e6e0000002100 */
[----:B------:R-:W2:Y:S01]  /*0020*/  S2UR UR4, SR_CgaCtaId ;  /* 0x00000000000479c3 */ /* 0x000ea20000008800 */
[----:B------:R-:W-:Y:S01]  /*0030*/  UMOV UR7, 0x400 ;  /* 0x0000040000077882 */ /* 0x000fe20000000000 */
[----:B------:R-:W-:Y:S01]  /*0040*/  ULDC UR6, c[0x0][0xc] ;  /* 0x0000030000067ab9 */ /* 0x000fe20000000800 */
[----:B------:R-:W-:Y:S01]  /*0050*/  ULDC.64 UR24, c[0x0][0x250] ;  /* 0x0000940000187ab9 */ /* 0x000fe20000000a00 */
[----:B------:R-:W-:Y:S04]  /*0060*/  BSSY B0, `(.L_x_0) ;  /* 0x000001e000007945 */ /* 0x000fe80003800000 */
[----:B------:R-:W3:Y:S08]  /*0070*/  LDC R4, c[0x0][0x228] ;  /* 0x00008a00ff047b82 */ /* 0x000ef00000000800 */
[----:B------:R-:W4:Y:S08]  /*0080*/  LDC R14, c[0x0][0x230] ;  /* 0x00008c00ff0e7b82 */ /* 0x000f300000000800 */
[----:B------:R-:W-:Y:S01]  /*0090*/  S2UR UR29, SR_CTAID.Y ;  /* 0x00000000001d79c3 */ /* 0x000fe20000002600 */
[----:B--2---:R-:W-:-:S03]  /*00a0*/  ULEA UR7, UR4, UR7, 0x18 ;  /* 0x0000000704077291 */ /* 0x004fc6000f8ec03f */
[----:B------:R-:W-:Y:S01]  /*00b0*/  ULDC UR4, c[0x0][0x10] ;  /* 0x0000040000047ab9 */ /* 0x000fe20000000800 */
[----:B-1----:R-:W-:-:S03]  /*00c0*/  LOP3.LUT R6, R0, 0x7f, RZ, 0xc0, !PT ;  /* 0x0000007f00067812 */ /* 0x002fc600078ec0ff */
[----:B------:R-:W1:Y:S01]  /*00d0*/  S2UR UR5, SR_CTAID.Z ;  /* 0x00000000000579c3 */ /* 0x000e620000002700 */
[----:B---3--:R-:W-:Y:S01]  /*00e0*/  VIADD R4, R4, 0xffffffff ;  /* 0xffffffff04047836 */ /* 0x008fe20000000000 */
[C---:B------:R-:W-:Y:S02]  /*00f0*/  ISETP.GE.U32.AND P0, PT, R6.reuse, 0x20, PT ;  /* 0x000000200600780c */ /* 0x040fe40003f06070 */
[C---:B------:R-:W-:Y:S02]  /*0100*/  ISETP.NE.U32.AND P1, PT, R6.reuse, RZ, PT ;  /* 0x000000ff0600720c */ /* 0x040fe40003f25070 */
[----:B------:R-:W-:Y:S02]  /*0110*/  LEA R12, R6, UR7, 0x2 ;  /* 0x00000007060c7c11 */ /* 0x000fe4000f8e10ff */
[----:B------:R-:W2:Y:S01]  /*0120*/  S2UR UR30, SR_CTAID.X ;  /* 0x00000000001e79c3 */ /* 0x000ea20000002500 */
[----:B----4-:R-:W-:-:S06]  /*0130*/  VIADD R13, R14, 0xffffffff ;  /* 0xffffffff0e0d7836 */ /* 0x010fcc0000000000 */
[----:B------:R3:W-:Y:S01]  /*0140*/  @!P0 STS [R12], RZ ;  /* 0x000000ff0c008388 */ /* 0x0007e20000000800 */
[----:B------:R-:W-:-:S03]  /*0150*/  NOP ;  /* 0x0000000000007918 */ /* 0x000fc60000000000 */
[----:B------:R3:W-:Y:S01]  /*0160*/  @!P1 STS [UR7+0x24], R4 ;  /* 0x00002404ff009988 */ /* 0x0007e20008000807 */
[----:B-1----:R-:W-:-:S03]  /*0170*/  UIMAD UR4, UR5, UR4, UR29 ;  /* 0x00000004050472a4 */ /* 0x002fc6000f8e021d */
[----:B------:R3:W-:Y:S01]  /*0180*/  @!P1 STS [UR7+0x20], R13 ;  /* 0x0000200dff009988 */ /* 0x0007e20008000807 */
[----:B--2---:R-:W-:-:S04]  /*0190*/  UIMAD UR4, UR4, UR6, UR30 ;  /* 0x00000006040472a4 */ /* 0x004fc8000f8e021e */
[----:B------:R-:W-:-:S04]  /*01a0*/  UIMAD UR4, UR4, 0x180, URZ ;  /* 0x00000180040478a4 */ /* 0x000fc8000f8e023f */
[----:B------:R-:W-:-:S04]  /*01b0*/  UIADD3 UR20, UP0, UR4, UR24, URZ ;  /* 0x0000001804147290 */ /* 0x000fc8000ff1e03f */
[----:B------:R-:W-:Y:S01]  /*01c0*/  ULEA.HI.X.SX32 UR21, UR4, UR25, 0x1, UP0 ;  /* 0x0000001904157291 */ /* 0x000fe200080f0e3f */
[----:B---3--:R-:W-:Y:S11]  /*01d0*/  @P1 BRA `(.L_x_1) ;  /* 0x0000000000181947 */ /* 0x008ff60003800000 */
[----:B------:R-:W1:Y:S01]  /*01e0*/  LDS R2, [UR7+0x8] ;  /* 0x00000807ff027984 */ /* 0x000e620008000800 */
[----:B------:R-:W2:Y:S01]  /*01f0*/  LDC.64 R8, c[0x0][0x210] ;  /* 0x00008400ff087b82 */ /* 0x000ea20000000a00 */
[----:B------:R-:W-:Y:S02]  /*0200*/  IMAD.MOV.U32 R3, RZ, RZ, 0x70 ;  /* 0x00000070ff037424 */ /* 0x000fe400078e00ff */
[----:B--2---:R2:W-:Y:S03]  /*0210*/  STS.64 [UR7], R8 ;  /* 0x00000008ff007988 */ /* 0x0045e60008000a07 */
[----:B-1----:R-:W-:-:S05]  /*0220*/  LOP3.LUT R2, R2, 0x10, R3, 0xd8, !PT ;  /* 0x0000001002027812 */ /* 0x002fca00078ed803 */
[----:B------:R2:W-:Y:S02]  /*0230*/  STS [UR7+0x8], R2 ;  /* 0x00000802ff007988 */ /* 0x0005e40008000807 */
.L_x_1:
[----:B------:R-:W-:Y:S05]  /*0240*/  BSYNC B0 ;  /* 0x0000000000007941 */ /* 0x000fea0003800000 */
.L_x_0:
[----:B------:R-:W-:Y:S04]  /*0250*/  BSSY B0, `(.L_x_2) ;  /* 0x000000a000007945 */ /* 0x000fe80003800000 */
[----:B------:R-:W-:Y:S05]  /*0260*/  @P1 BRA `(.L_x_3) ;  /* 0x0000000000201947 */ /* 0x000fea0003800000 */
[----:B--2---:R-:W1:Y:S01]  /*0270*/  LDS R2, [UR7+0x34] ;  /* 0x00003407ff027984 */ /* 0x004e620008000800 */
[----:B------:R-:W-:Y:S02]  /*0280*/  IMAD.MOV.U32 R3, RZ, RZ, 0x3f000000 ;  /* 0x3f000000ff037424 */ /* 0x000fe400078e00ff */
[----:B------:R-:W-:Y:S01]  /*0290*/  @!P1 IMAD.MOV.U32 R5, RZ, RZ, 0x3f ;  /* 0x0000003fff059424 */ /* 0x000fe200078e00ff */
[----:B------:R-:W2:Y:S02]  /*02a0*/  @!P1 LDS R8, [UR7+0x38] ;  /* 0x00003807ff089984 */ /* 0x000ea40008000800 */
[----:B-1----:R-:W-:Y:S02]  /*02b0*/  LOP3.LUT R2, R2, 0xff000000, R3, 0xb8, !PT ;  /* 0xff00000002027812 */ /* 0x002fe400078eb803 */
[----:B--2---:R-:W-:-:S03]  /*02c0*/  @!P1 LOP3.LUT R3, R8, 0xff, R5, 0xb8, !PT ;  /* 0x000000ff08039812 */ /* 0x004fc600078eb805 */
[----:B------:R1:W-:Y:S04]  /*02d0*/  STS [UR7+0x34], R2 ;  /* 0x00003402ff007988 */ /* 0x0003e80008000807 */
[----:B------:R1:W-:Y:S02]  /*02e0*/  @!P1 STS [UR7+0x38], R3 ;  /* 0x00003803ff009988 */ /* 0x0003e40008000807 */
.L_x_3:
[----:B------:R-:W-:Y:S05]  /*02f0*/  BSYNC B0 ;  /* 0x0000000000007941 */ /* 0x000fea0003800000 */
.L_x_2:
[----:B------:R-:W-:Y:S04]  /*0300*/  BSSY B0, `(.L_x_4) ;  /* 0x000000e000007945 */ /* 0x000fe80003800000 */
[----:B------:R-:W-:Y:S05]  /*0310*/  @P1 BRA `(.L_x_5) ;  /* 0x0000000000301947 */ /* 0x000fea0003800000 */
[----:B-1----:R-:W1:Y:S01]  /*0320*/  LDS R3, [UR7+0x34] ;  /* 0x00003407ff037984 */ /* 0x002e620008000800 */
[----:B------:R-:W3:Y:S03]  /*0330*/  LDC.64 R10, c[0x0][0x238] ;  /* 0x00008e00ff0a7b82 */ /* 0x000ee60000000a00 */
[----:B--2---:R-:W2:Y:S01]  /*0340*/  LDS R2, [UR7+0x1c] ;  /* 0x00001c07ff027984 */ /* 0x004ea20008000800 */
[C---:B---3--:R-:W-:Y:S01]  /*0350*/  SHF.L.U64.HI R8, R10.reuse, 0x1, R11 ;  /* 0x000000010a087819 */ /* 0x048fe2000001020b */
[----:B------:R-:W-:-:S03]  /*0360*/  IMAD.SHL.U32 R5, R10, 0x2, RZ ;  /* 0x000000020a057824 */ /* 0x000fc600078e00ff */
[--C-:B------:R-:W-:Y:S02]  /*0370*/  SHF.R.U32.HI R7, RZ, 0x4, R8.reuse ;  /* 0x00000004ff077819 */ /* 0x100fe40000011608 */
[----:B------:R-:W-:-:S05]  /*0380*/  SHF.R.U64 R5, R5, 0x4, R8 ;  /* 0x0000000405057819 */ /* 0x000fca0000001208 */
[----:B------:R3:W-:Y:S01]  /*0390*/  STS [UR7+0xc], R5 ;  /* 0x00000c05ff007988 */ /* 0x0007e20008000807 */
[----:B-1----:R-:W-:Y:S02]  /*03a0*/  LOP3.LUT R3, R3, 0x7, RZ, 0xb8, !PT ;  /* 0x0000000703037812 */ /* 0x002fe400078eb8ff */
[----:B--2---:R-:W-:-:S03]  /*03b0*/  LOP3.LUT R2, R2, 0xf, R7, 0xb8, !PT ;  /* 0x0000000f02027812 */ /* 0x004fc600078eb807 */
[----:B------:R3:W-:Y:S04]  /*03c0*/  STS [UR7+0x34], R3 ;  /* 0x00003403ff007988 */ /* 0x0007e80008000807 */
[----:B------:R3:W-:Y:S02]  /*03d0*/  STS [UR7+0x1c], R2 ;  /* 0x00001c02ff007988 */ /* 0x0007e40008000807 */
.L_x_5:
[----:B------:R-:W-:Y:S05]  /*03e0*/  BSYNC B0 ;  /* 0x0000000000007941 */ /* 0x000fea0003800000 */
.L_x_4:
[----:B------:R-:W-:Y:S04]  /*03f0*/  BSSY B1, `(.L_x_6) ;  /* 0x000001b000017945 */ /* 0x000fe80003800000 */
[----:B------:R-:W-:Y:S01]  /*0400*/  BSSY B0, `(.L_x_7) ;  /* 0x0000016000007945 */ /* 0x000fe20003800000 */
[----:B------:R-:W-:-:S03]  /*0410*/  IMAD.MOV.U32 R7, RZ, RZ, RZ ;  /* 0x000000ffff077224 */ /* 0x000fc600078e00ff */
[----:B------:R-:W-:Y:S05]  /*0420*/  @P1 BRA `(.L_x_8) ;  /* 0x0000000000201947 */ /* 0x000fea0003800000 */
[----:B-123--:R-:W1:Y:S02]  /*0430*/  LDS R2, [UR7+0x34] ;  /* 0x00003407ff027984 */ /* 0x00ee640008000800 */
[----:B-1----:R-:W-:-:S05]  /*0440*/  LOP3.LUT R2, R2, 0x38, RZ, 0xb8, !PT ;  /* 0x0000003802027812 */ /* 0x002fca00078eb8ff */
[----:B------:R1:W-:Y:S01]  /*0450*/  STS [UR7+0x34], R2 ;  /* 0x00003402ff007988 */ /* 0x0003e20008000807 */
[----:B------:R-:W-:Y:S05]  /*0460*/  @P1 BRA `(.L_x_9) ;  /* 0x0000000000201947 */ /* 0x000fea0003800000 */
[----:B-1----:R-:W1:Y:S01]  /*0470*/  LDS R2, [UR7+0x8] ;  /* 0x00000807ff027984 */ /* 0x002e620008000800 */
[----:B------:R-:W-:-:S05]  /*0480*/  IMAD.MOV.U32 R3, RZ, RZ, 0x780 ;  /* 0x00000780ff037424 */ /* 0x000fca00078e00ff */
[----:B-1----:R-:W-:-:S05]  /*0490*/  LOP3.LUT R2, R2, 0x500, R3, 0xd8, !PT ;  /* 0x0000050002027812 */ /* 0x002fca00078ed803 */
[----:B------:R4:W-:Y:S02]  /*04a0*/  STS [UR7+0x8], R2 ;  /* 0x00000802ff007988 */ /* 0x0009e40008000807 */
.L_x_8:
[----:B------:R-:W-:Y:S05]  /*04b0*/  @P1 BRA `(.L_x_10) ;  /* 0x0000000000281947 */ /* 0x000fea0003800000 */
[----:B-1234-:R-:W1:Y:S02]  /*04c0*/  LDS R2, [UR7+0x8] ;  /* 0x00000807ff027984 */ /* 0x01ee640008000800 */
[----:B-1----:R-:W-:-:S05]  /*04d0*/  LOP3.LUT R2, R2, 0x1800, RZ, 0xb8, !PT ;  /* 0x0000180002027812 */ /* 0x002fca00078eb8ff */
[----:B------:R2:W-:Y:S02]  /*04e0*/  STS [UR7+0x8], R2 ;  /* 0x00000802ff007988 */ /* 0x0005e40008000807 */
.L_x_9:
[----:B------:R-:W-:Y:S05]  /*04f0*/  @P1 BREAK B0 ;  /* 0x0000000000001942 */ /* 0x000fea0003800000 */
[----:B------:R-:W-:Y:S05]  /*0500*/  @P1 BRA `(.L_x_11) ;  /* 0x0000000000241947 */ /* 0x000fea0003800000 */
[----:B------:R-:W3:Y:S01]  /*0510*/  LDS R3, [UR7+0x8] ;  /* 0x00000807ff037984 */ /* 0x000ee20008000800 */
[----:B-12---:R-:W-:-:S05]  /*0520*/  IMAD.MOV.U32 R2, RZ, RZ, 0x6000 ;  /* 0x00006000ff027424 */ /* 0x006fca00078e00ff */
[----:B---3--:R-:W-:-:S04]  /*0530*/  LOP3.LUT R2, R3, 0x6000, R2, 0xd8, !PT ;  /* 0x0000600003027812 */ /* 0x008fc800078ed802 */
[----:B------:R-:W-:-:S05]  /*0540*/  LOP3.LUT R2, R2, 0x400000, RZ, 0xb8, !PT ;  /* 0x0040000002027812 */ /* 0x000fca00078eb8ff */
[----:B------:R5:W-:Y:S02]  /*0550*/  STS [UR7+0x8], R2 ;  /* 0x00000802ff007988 */ /* 0x000be40008000807 */
.L_x_10:
[----:B------:R-:W-:Y:S05]  /*0560*/  BSYNC B0 ;  /* 0x0000000000007941 */ /* 0x000fea0003800000 */
.L_x_7:
[----:B-12345:R-:W1:Y:S02]  /*0570*/  @!P1 LDS R2, [UR7+0x8] ;  /* 0x00000807ff029984 */ /* 0x03ee640008000800 */
[----:B-1----:R-:W-:-:S05]  /*0580*/  @!P1 LOP3.LUT R2, R2, 0x8000, RZ, 0xb8, !PT ;  /* 0x0000800002029812 */ /* 0x002fca00078eb8ff */
[----:B------:R3:W-:Y:S02]  /*0590*/  @!P1 STS [UR7+0x8], R2 ;  /* 0x00000802ff009988 */ /* 0x0007e40008000807 */
.L_x_11:
[----:B------:R-:W-:Y:S05]  /*05a0*/  BSYNC B1 ;  /* 0x0000000000017941 */ /* 0x000fea0003800000 */
.L_x_6:
[----:B------:R-:W-:Y:S05]  /*05b0*/  WARPSYNC.ALL ;  /* 0x0000000000007948 */ /* 0x000fea0003800000 */
[----:B------:R-:W4:Y:S02]  /*05c0*/  LDC R5, c[0x0][0x22c] ;  /* 0x00008b00ff057b82 */ /* 0x000f240000000800 */
[----:B----4-:R-:W-:Y:S01]  /*05d0*/  VIADD R5, R5, 0xffffffff ;  /* 0xffffffff05057836 */ /* 0x010fe20000000000 */
[----:B------:R-:W-:Y:S06]  /*05e0*/  @P0 BRA `(.L_x_12) ;  /* 0x0000000000280947 */ /* 0x000fec0003800000 */
[----:B-123--:R-:W1:Y:S01]  /*05f0*/  S2R R2, SR_LANEID ;  /* 0x0000000000027919 */ /* 0x00ee620000000000 */
[----:B------:R-:W-:Y:S05]  /*0600*/  WARPSYNC.ALL ;  /* 0x0000000000007948 */ /* 0x000fea0003800000 */
[----:B-1----:R-:W-:-:S05]  /*0610*/  IMAD.SHL.U32 R8, R2, 0x4, RZ ;  /* 0x0000000402087824 */ /* 0x002fca00078e00ff */
[----:B------:R-:W1:Y:S01]  /*0620*/  LDS R9, [R8+UR7] ;  /* 0x0000000708097984 */ /* 0x000e620008000800 */
[----:B------:R-:W-:-:S05]  /*0630*/  IADD3 R2, P2, R8, UR20, RZ ;  /* 0x0000001408027c10 */ /* 0x000fca000ff5e0ff */
[----:B------:R-:W-:-:S05]  /*0640*/  IMAD.X R3, RZ, RZ, UR21, P2 ;  /* 0x00000015ff037e24 */ /* 0x000fca00090e06ff */
[----:B-1----:R4:W5:Y:S01]  /*0650*/  ATOMG.E.EXCH.STRONG.GPU PT, RZ, [R2], R9 ;  /* 0x0000000902ff73a8 */ /* 0x00296200041ee100 */
[----:B------:R-:W-:-:S04]  /*0660*/  DEPBAR {5,4,3,2,1,0} ;  /* 0x0000003f0000791a */ /* 0x000fc80000000000 */
[----:B------:R4:W-:Y:S01]  /*0670*/  UTMACCTL.IV [UR20] ;  /* 0x00000000140079b9 */ /* 0x0009e20008000000 */
[----:B------:R-:W-:Y:S01]  /*0680*/  NOP ;  /* 0x0000000000007918 */ /* 0x000fe20000000000 */
.L_x_12:
[----:B------:R-:W-:Y:S05]  /*0690*/  @P0 BRA `(.L_x_13) ;  /* 0x00000000000c0947 */ /* 0x000fea0003800000 */
[----:B------:R0:W-:Y:S01]  /*06a0*/  UTMACMDFLUSH ;  /* 0x00000000000079b7 */ /* 0x0001e20000000000 */
[----:B------:R-:W-:Y:S05]  /*06b0*/  @P0 BRA `(.L_x_13) ;  /* 0x0000000000040947 */ /* 0x000fea0003800000 */
[----:B------:R-:W-:-:S04]  /*06c0*/  DEPBAR.LE SB0, 0x0 ;  /* 0x000080000000791a */ /* 0x000fc80000000000 */
.L_x_13:
[----:B------:R-:W-:Y:S05]  /*06d0*/  WARPSYNC.ALL ;  /* 0x0000000000007948 */ /* 0x000fea0003800000 */
[----:B-----5:R-:W-:Y:S06]  /*06e0*/  BAR.SYNC.DEFER_BLOCKING 0x0 ;  /* 0x0000000000007b1d */ /* 0x020fec0000010000 */
[----:B------:R-:W-:Y:S02]  /*06f0*/  BSSY B1, `(.L_x_14) ;  /* 0x000000b000017945 */ /* 0x000fe40003800000 */
[----:B------:R-:W-:Y:S06]  /*0700*/  BAR.SYNC.DEFER_BLOCKING 0x0 ;  /* 0x0000000000007b1d */ /* 0x000fec0000010000 */
[----:B------:R5:W-:Y:S01]  /*0710*/  @!P0 STS [R12], RZ ;  /* 0x000000ff0c008388 */ /* 0x000be20000000800 */
[----:B------:R-:W-:Y:S01]  /*0720*/  NOP ;  /* 0x0000000000007918 */ /* 0x000fe20000000000 */
[----:B------:R-:W-:Y:S05]  /*0730*/  @P1 BRA `(.L_x_15) ;  /* 0x0000000000181947 */ /* 0x000fea0003800000 */
[----:B-1234-:R-:W1:Y:S01]  /*0740*/  LDS R2, [UR7+0x8] ;  /* 0x00000807ff027984 */ /* 0x01ee620008000800 */
[----:B------:R-:W2:Y:S01]  /*0750*/  LDC.64 R8, c[0x0][0x218] ;  /* 0x00008600ff087b82 */ /* 0x000ea20000000a00 */
[----:B------:R-:W-:Y:S02]  /*0760*/  IMAD.MOV.U32 R3, RZ, RZ, 0x70 ;  /* 0x00000070ff037424 */ /* 0x000fe400078e00ff */
[----:B--2---:R2:W-:Y:S03]  /*0770*/  STS.64 [UR7], R8 ;  /* 0x00000008ff007988 */ /* 0x0045e60008000a07 */
[----:B-1----:R-:W-:-:S05]  /*0780*/  LOP3.LUT R2, R2, 0x10, R3, 0xd8, !PT ;  /* 0x0000001002027812 */ /* 0x002fca00078ed803 */
[----:B------:R2:W-:Y:S02]  /*0790*/  STS [UR7+0x8], R2 ;  /* 0x00000802ff007988 */ /* 0x0005e40008000807 */
.L_x_15:
[----:B----4-:R-:W-:Y:S05]  /*07a0*/  BSYNC B1 ;  /* 0x0000000000017941 */ /* 0x010fea0003800000 */
.L_x_14:
[----:B------:R-:W-:Y:S04]  /*07b0*/  BSSY B1, `(.L_x_16) ;  /* 0x000000a000017945 */ /* 0x000fe80003800000 */
[----:B------:R-:W-:Y:S05]  /*07c0*/  @P1 BRA `(.L_x_17) ;  /* 0x0000000000201947 */ /* 0x000fea0003800000 */
[----:B-123--:R-:W1:Y:S01]  /*07d0*/  LDS R2, [UR7+0x34] ;  /* 0x00003407ff027984 */ /* 0x00ee620008000800 */
[----:B------:R-:W-:Y:S02]  /*07e0*/  IMAD.MOV.U32 R9, RZ, RZ, 0x3f000000 ;  /* 0x3f000000ff097424 */ /* 0x000fe400078e00ff */
[----:B------:R-:W-:Y:S01]  /*07f0*/  @!P1 IMAD.MOV.U32 R8, RZ, RZ, 0x3f ;  /* 0x0000003fff089424 */ /* 0x000fe200078e00ff */
[----:B------:R-:W2:Y:S02]  /*0800*/  @!P1 LDS R3, [UR7+0x38] ;  /* 0x00003807ff039984 */ /* 0x000ea40008000800 */
[----:B-1----:R-:W-:Y:S02]  /*0810*/  LOP3.LUT R2, R2, 0xff000000, R9, 0xb8, !PT ;  /* 0xff00000002027812 */ /* 0x002fe400078eb809 */
[----:B--2---:R-:W-:-:S03]  /*0820*/  @!P1 LOP3.LUT R3, R3, 0xff, R8, 0xb8, !PT ;  /* 0x000000ff03039812 */ /* 0x004fc600078eb808 */
[----:B------:R4:W-:Y:S04]  /*0830*/  STS [UR7+0x34], R2 ;  /* 0x00003402ff007988 */ /* 0x0009e80008000807 */
[----:B------:R4:W-:Y:S02]  /*0840*/  @!P1 STS [UR7+0x38], R3 ;  /* 0x00003803ff009988 */ /* 0x0009e40008000807 */
.L_x_17:
[----:B------:R-:W-:Y:S05]  /*0850*/  BSYNC B1 ;  /* 0x0000000000017941 */ /* 0x000fea0003800000 */
.L_x_16:
[----:B------:R-:W-:Y:S04]  /*0860*/  BSSY B1, `(.L_x_18) ;  /* 0x0000004000017945 */ /* 0x000fe80003800000 */
[----:B------:R-:W-:Y:S05]  /*0870*/  @P1 BRA `(.L_x_19) ;  /* 0x0000000000081947 */ /* 0x000fea0003800000 */
[----:B------:R1:W-:Y:S04]  /*0880*/  STS [UR7+0x24], R13 ;  /* 0x0000240dff007988 */ /* 0x0003e80008000807 */
[----:B------:R1:W-:Y:S02]  /*0890*/  STS [UR7+0x20], R5 ;  /* 0x00002005ff007988 */ /* 0x0003e40008000807 */
.L_x_19:
[----:B------:R-:W-:Y:S05]  /*08a0*/  BSYNC B1 ;  /* 0x0000000000017941 */ /* 0x000fea0003800000 */
.L_x_18:
[----:B------:R-:W-:Y:S04]  /*08b0*/  BSSY B1, `(.L_x_20) ;  /* 0x000000e000017945 */ /* 0x000fe80003800000 */
[----:B------:R-:W-:Y:S05]  /*08c0*/  @P1 BRA `(.L_x_21) ;  /* 0x0000000000301947 */ /* 0x000fea0003800000 */
[----:B----4-:R-:W4:Y:S01]  /*08d0*/  LDS R3, [UR7+0x34] ;  /* 0x00003407ff037984 */ /* 0x010f220008000800 */
[----:B--2---:R-:W2:Y:S03]  /*08e0*/  LDC.64 R8, c[0x0][0x240] ;  /* 0x00009000ff087b82 */ /* 0x004ea60000000a00 */
[----:B-1-3--:R-:W1:Y:S01]  /*08f0*/  LDS R2, [UR7+0x1c] ;  /* 0x00001c07ff027984 */ /* 0x00ae620008000800 */
[C---:B--2---:R-:W-:Y:S01]  /*0900*/  SHF.L.U64.HI R9, R8.reuse, 0x1, R9 ;  /* 0x0000000108097819 */ /* 0x044fe20000010209 */
[----:B------:R-:W-:-:S03]  /*0910*/  IMAD.SHL.U32 R8, R8, 0x2, RZ ;  /* 0x0000000208087824 */ /* 0x000fc600078e00ff */
[--C-:B------:R-:W-:Y:S02]  /*0920*/  SHF.R.U32.HI R11, RZ, 0x4, R9.reuse ;  /* 0x00000004ff0b7819 */ /* 0x100fe40000011609 */
[----:B------:R-:W-:-:S05]  /*0930*/  SHF.R.U64 R8, R8, 0x4, R9 ;  /* 0x0000000408087819 */ /* 0x000fca0000001209 */
[----:B------:R2:W-:Y:S01]  /*0940*/  STS [UR7+0xc], R8 ;  /* 0x00000c08ff007988 */ /* 0x0005e20008000807 */
[----:B----4-:R-:W-:Y:S02]  /*0950*/  LOP3.LUT R3, R3, 0x7, RZ, 0xb8, !PT ;  /* 0x0000000703037812 */ /* 0x010fe400078eb8ff */
[----:B-1----:R-:W-:-:S03]  /*0960*/  LOP3.LUT R2, R2, 0xf, R11, 0xb8, !PT ;  /* 0x0000000f02027812 */ /* 0x002fc600078eb80b */
[----:B------:R2:W-:Y:S04]  /*0970*/  STS [UR7+0x34], R3 ;  /* 0x00003403ff007988 */ /* 0x0005e80008000807 */
[----:B------:R2:W-:Y:S02]  /*0980*/  STS [UR7+0x1c], R2 ;  /* 0x00001c02ff007988 */ /* 0x0005e40008000807 */
.L_x_21:
[----:B------:R-:W-:Y:S05]  /*0990*/  BSYNC B1 ;  /* 0x0000000000017941 */ /* 0x000fea0003800000 */
.L_x_20:
[----:B------:R-:W-:Y:S04]  /*09a0*/  BSSY B2, `(.L_x_22) ;  /* 0x000001a000027945 */ /* 0x000fe80003800000 */
[----:B------:R-:W-:Y:S04]  /*09b0*/  BSSY B1, `(.L_x_23) ;  /* 0x0000015000017945 */ /* 0x000fe80003800000 */
[----:B------:R-:W-:Y:S05]  /*09c0*/  @P1 BRA `(.L_x_24) ;  /* 0x0000000000201947 */ /* 0x000fea0003800000 */
[----:B-1234-:R-:W1:Y:S02]  /*09d0*/  LDS R2, [UR7+0x34] ;  /* 0x00003407ff027984 */ /* 0x01ee640008000800 */
[----:B-1----:R-:W-:-:S05]  /*09e0*/  LOP3.LUT R2, R2, 0x38, RZ, 0xb8, !PT ;  /* 0x0000003802027812 */ /* 0x002fca00078eb8ff */
[----:B------:R1:W-:Y:S01]  /*09f0*/  STS [UR7+0x34], R2 ;  /* 0x00003402ff007988 */ /* 0x0003e20008000807 */
[----:B------:R-:W-:Y:S05]  /*0a00*/  @P1 BRA `(.L_x_25) ;  /* 0x0000000000201947 */ /* 0x000fea0003800000 */
[----:B-1----:R-:W1:Y:S01]  /*0a10*/  LDS R2, [UR7+0x8] ;  /* 0x00000807ff027984 */ /* 0x002e620008000800 */
[----:B------:R-:W-:-:S05]  /*0a20*/  IMAD.MOV.U32 R3, RZ, RZ, 0x780 ;  /* 0x00000780ff037424 */ /* 0x000fca00078e00ff */
[----:B-1----:R-:W-:-:S05]  /*0a30*/  LOP3.LUT R2, R2, 0x500, R3, 0xd8, !PT ;  /* 0x0000050002027812 */ /* 0x002fca00078ed803 */
[----:B------:R1:W-:Y:S02]  /*0a40*/  STS [UR7+0x8], R2 ;  /* 0x00000802ff007988 */ /* 0x0003e40008000807 */
.L_x_24:
[----:B------:R-:W-:Y:S05]  /*0a50*/  @P1 BRA `(.L_x_26) ;  /* 0x0000000000281947 */ /* 0x000fea0003800000 */
[----:B-1234-:R-:W1:Y:S02]  /*0a60*/  LDS R2, [UR7+0x8] ;  /* 0x00000807ff027984 */ /* 0x01ee640008000800 */
[----:B-1----:R-:W-:-:S05]  /*0a70*/  LOP3.LUT R2, R2, 0x1800, RZ, 0xb8, !PT ;  /* 0x0000180002027812 */ /* 0x002fca00078eb8ff */
[----:B------:R2:W-:Y:S02]  /*0a80*/  STS [UR7+0x8], R2 ;  /* 0x00000802ff007988 */ /* 0x0005e40008000807 */
.L_x_25:
[----:B------:R-:W-:Y:S05]  /*0a90*/  @P1 BREAK B1 ;  /* 0x0000000000011942 */ /* 0x000fea0003800000 */
[----:B------:R-:W-:Y:S05]  /*0aa0*/  @P1 BRA `(.L_x_27) ;  /* 0x0000000000241947 */ /* 0x000fea0003800000 */
[----:B-12---:R-:W1:Y:S01]  /*0ab0*/  LDS R2, [UR7+0x8] ;  /* 0x00000807ff027984 */ /* 0x006e620008000800 */
[----:B------:R-:W-:-:S05]  /*0ac0*/  IMAD.MOV.U32 R3, RZ, RZ, 0x6000 ;  /* 0x00006000ff037424 */ /* 0x000fca00078e00ff */
[----:B-1----:R-:W-:-:S04]  /*0ad0*/  LOP3.LUT R2, R2, 0x6000, R3, 0xd8, !PT ;  /* 0x0000600002027812 */ /* 0x002fc800078ed803 */
[----:B------:R-:W-:-:S05]  /*0ae0*/  LOP3.LUT R2, R2, 0x400000, RZ, 0xb8, !PT ;  /* 0x0040000002027812 */ /* 0x000fca00078eb8ff */
[----:B------:R1:W-:Y:S02]  /*0af0*/  STS [UR7+0x8], R2 ;  /* 0x00000802ff007988 */ /* 0x0003e40008000807 */
.L_x_26:
[----:B------:R-:W-:Y:S05]  /*0b00*/  BSYNC B1 ;  /* 0x0000000000017941 */ /* 0x000fea0003800000 */
.L_x_23:
[----:B-1234-:R-:W1:Y:S02]  /*0b10*/  @!P1 LDS R2, [UR7+0x8] ;  /* 0x00000807ff029984 */ /* 0x01ee640008000800 */
[----:B-1----:R-:W-:-:S05]  /*0b20*/  @!P1 LOP3.LUT R2, R2, 0x8000, RZ, 0xb8, !PT ;  /* 0x0000800002029812 */ /* 0x002fca00078eb8ff */
[----:B------:R3:W-:Y:S02]  /*0b30*/  @!P1 STS [UR7+0x8], R2 ;  /* 0x00000802ff009988 */ /* 0x0007e40008000807 */
.L_x_27:
[----:B------:R-:W-:Y:S05]  /*0b40*/  BSYNC B2 ;  /* 0x0000000000027941 */ /* 0x000fea0003800000 */
.L_x_22:
[----:B------:R-:W-:Y:S05]  /*0b50*/  WARPSYNC.ALL ;  /* 0x0000000000007948 */ /* 0x000fea0003800000 */
[----:B------:R-:W-:-:S04]  /*0b60*/  UIADD3 UR23, UR4, 0x80, URZ ;  /* 0x0000008004177890 */ /* 0x000fc8000fffe03f */
[----:B------:R-:W-:-:S04]  /*0b70*/  UIADD3 UR22, UP0, UR23, UR24, URZ ;  /* 0x0000001817167290 */ /* 0x000fc8000ff1e03f */
[----:B------:R-:W-:Y:S01]  /*0b80*/  ULEA.HI.X.SX32 UR23, UR23, UR25, 0x1, UP0 ;  /* 0x0000001917177291 */ /* 0x000fe200080f0e3f */
[----:B------:R-:W-:Y:S11]  /*0b90*/  @P0 BRA `(.L_x_28) ;  /* 0x0000000000280947 */ /* 0x000ff60003800000 */
[----:B-123--:R-:W1:Y:S01]  /*0ba0*/  S2R R2, SR_LANEID ;  /* 0x0000000000027919 */ /* 0x00ee620000000000 */
[----:B------:R-:W-:Y:S05]  /*0bb0*/  WARPSYNC.ALL ;  /* 0x0000000000007948 */ /* 0x000fea0003800000 */
[----:B-1----:R-:W-:-:S05]  /*0bc0*/  IMAD.SHL.U32 R8, R2, 0x4, RZ ;  /* 0x0000000402087824 */ /* 0x002fca00078e00ff */
[----:B------:R-:W1:Y:S01]  /*0bd0*/  LDS R9, [R8+UR7] ;  /* 0x0000000708097984 */ /* 0x000e620008000800 */
[----:B------:R-:W-:-:S05]  /*0be0*/  IADD3 R2, P2, R8, UR22, RZ ;  /* 0x0000001608027c10 */ /* 0x000fca000ff5e0ff */
[----:B------:R-:W-:-:S05]  /*0bf0*/  IMAD.X R3, RZ, RZ, UR23, P2 ;  /* 0x00000017ff037e24 */ /* 0x000fca00090e06ff */
[----:B-1----:R4:W2:Y:S01]  /*0c00*/  ATOMG.E.EXCH.STRONG.GPU PT, RZ, [R2], R9 ;  /* 0x0000000902ff73a8 */ /* 0x0028a200041ee100 */
[----:B------:R-:W-:-:S04]  /*0c10*/  DEPBAR {5,4,3,2,1,0} ;  /* 0x0000003f0000791a */ /* 0x000fc80000000000 */
[----:B------:R4:W-:Y:S01]  /*0c20*/  UTMACCTL.IV [UR22] ;  /* 0x00000000160079b9 */ /* 0x0009e20008000000 */
[----:B------:R-:W-:Y:S01]  /*0c30*/  NOP ;  /* 0x0000000000007918 */ /* 0x000fe20000000000 */
.L_x_28:
[----:B------:R-:W-:Y:S05]  /*0c40*/  @P0 BRA `(.L_x_29) ;  /* 0x00000000000c0947 */ /* 0x000fea0003800000 */
[----:B------:R0:W-:Y:S01]  /*0c50*/  UTMACMDFLUSH ;  /* 0x00000000000079b7 */ /* 0x0001e20000000000 */
[----:B------:R-:W-:Y:S05]  /*0c60*/  @P0 BRA `(.L_x_29) ;  /* 0x0000000000040947 */ /* 0x000fea0003800000 */
[----:B------:R-:W-:-:S04]  /*0c70*/  DEPBAR.LE SB0, 0x0 ;  /* 0x000080000000791a */ /* 0x000fc80000000000 */
.L_x_29:
[----:B------:R-:W-:Y:S05]  /*0c80*/  WARPSYNC.ALL ;  /* 0x0000000000007948 */ /* 0x000fea0003800000 */
[----:B--2---:R-:W-:Y:S06]  /*0c90*/  BAR.SYNC.DEFER_BLOCKING 0x0 ;  /* 0x0000000000007b1d */ /* 0x004fec0000010000 */
[----:B------:R-:W-:Y:S02]  /*0ca0*/  BSSY B2, `(.L_x_30) ;  /* 0x000000b000027945 */ /* 0x000fe40003800000 */
[----:B------:R-:W-:Y:S06]  /*0cb0*/  BAR.SYNC.DEFER_BLOCKING 0x0 ;  /* 0x0000000000007b1d */ /* 0x000fec0000010000 */
[----:B------:R2:W-:Y:S01]  /*0cc0*/  @!P0 STS [R12], RZ ;  /* 0x000000ff0c008388 */ /* 0x0005e20000000800 */
[----:B------:R-:W-:Y:S01]  /*0cd0*/  NOP ;  /* 0x0000000000007918 */ /* 0x000fe20000000000 */
[----:B------:R-:W-:Y:S05]  /*0ce0*/  @P1 BRA `(.L_x_31) ;  /* 0x0000000000181947 */ /* 0x000fea0003800000 */
[----:B-1-34-:R-:W1:Y:S01]  /*0cf0*/  LDS R2, [UR7+0x8] ;  /* 0x00000807ff027984 */ /* 0x01ae620008000800 */
[----:B------:R-:W3:Y:S01]  /*0d00*/  LDC.64 R8, c[0x0][0x220] ;  /* 0x00008800ff087b82 */ /* 0x000ee20000000a00 */
[----:B------:R-:W-:Y:S02]  /*0d10*/  IMAD.MOV.U32 R3, RZ, RZ, 0x70 ;  /* 0x00000070ff037424 */ /* 0x000fe400078e00ff */
[----:B---3--:R3:W-:Y:S03]  /*0d20*/  STS.64 [UR7], R8 ;  /* 0x00000008ff007988 */ /* 0x0087e60008000a07 */
[----:B-1----:R-:W-:-:S05]  /*0d30*/  LOP3.LUT R2, R2, 0x10, R3, 0xd8, !PT ;  /* 0x0000001002027812 */ /* 0x002fca00078ed803 */
[----:B------:R3:W-:Y:S02]  /*0d40*/  STS [UR7+0x8], R2 ;  /* 0x00000802ff007988 */ /* 0x0007e40008000807 */
.L_x_31:
[----:B----4-:R-:W-:Y:S05]  /*0d50*/  BSYNC B2 ;  /* 0x0000000000027941 */ /* 0x010fea0003800000 */
.L_x_30:
[----:B------:R-:W-:Y:S04]  /*0d60*/  BSSY B3, `(.L_x_32) ;  /* 0x0000011000037945 */ /* 0x000fe80003800000 */
[----:B------:R-:W-:Y:S04]  /*0d70*/  BSSY B2, `(.L_x_33) ;  /* 0x000000e000027945 */ /* 0x000fe80003800000 */
[----:B------:R-:W-:Y:S05]  /*0d80*/  @P1 BRA `(.L_x_34) ;  /* 0x0000000000241947 */ /* 0x000fea0003800000 */
[----:B-1-3--:R-:W1:Y:S01]  /*0d90*/  LDS R2, [UR7+0x34] ;  /* 0x00003407ff027984 */ /* 0x00ae620008000800 */
[----:B------:R-:W-:-:S05]  /*0da0*/  IMAD.MOV.U32 R3, RZ, RZ, 0x3f000000 ;  /* 0x3f000000ff037424 */ /* 0x000fca00078e00ff */
[----:B-1----:R-:W-:-:S05]  /*0db0*/  LOP3.LUT R2, R2, 0xff000000, R3, 0xb8, !PT ;  /* 0xff00000002027812 */ /* 0x002fca00078eb803 */
[----:B------:R1:W-:Y:S01]  /*0dc0*/  STS [UR7+0x34], R2 ;  /* 0x00003402ff007988 */ /* 0x0003e20008000807 */
[----:B------:R-:W-:Y:S05]  /*0dd0*/  @P1 BRA `(.L_x_35) ;  /* 0x00000000001c1947 */ /* 0x000fea0003800000 */
[----:B-1----:R-:W1:Y:S01]  /*0de0*/  LDS R2, [UR7+0x38] ;  /* 0x00003807ff027984 */ /* 0x002e620008000800 */
[----:B------:R-:W-:-:S05]  /*0df0*/  IMAD.MOV.U32 R3, RZ, RZ, 0x3f ;  /* 0x0000003fff037424 */ /* 0x000fca00078e00ff */
[----:B-1----:R-:W-:-:S05]  /*0e00*/  LOP3.LUT R2, R2, 0xff, R3, 0xb8, !PT ;  /* 0x000000ff02027812 */ /* 0x002fca00078eb803 */
[----:B------:R4:W-:Y:S02]  /*0e10*/  STS [UR7+0x38], R2 ;  /* 0x00003802ff007988 */ /* 0x0009e40008000807 */
.L_x_34:
[----:B------:R-:W-:Y:S05]  /*0e20*/  @P1 BREAK B2 ;  /* 0x0000000000021942 */ /* 0x000fea0003800000 */
[----:B------:R-:W-:Y:S05]  /*0e30*/  @P1 BRA `(.L_x_36) ;  /* 0x00000000000c1947 */ /* 0x000fea0003800000 */
[----:B------:R1:W-:Y:S02]  /*0e40*/  STS [UR7+0x20], R5 ;  /* 0x00002005ff007988 */ /* 0x0003e40008000807 */
.L_x_35:
[----:B------:R-:W-:Y:S05]  /*0e50*/  BSYNC B2 ;  /* 0x0000000000027941 */ /* 0x000fea0003800000 */
.L_x_33:
[----:B------:R1:W-:Y:S02]  /*0e60*/  @!P1 STS [UR7+0x24], R4 ;  /* 0x00002404ff009988 */ /* 0x0003e40008000807 */
.L_x_36:
[----:B------:R-:W-:Y:S05]  /*0e70*/  BSYNC B3 ;  /* 0x0000000000037941 */ /* 0x000fea0003800000 */
.L_x_32:
[----:B------:R-:W-:Y:S05]  /*0e80*/  WARPSYNC.ALL ;  /* 0x0000000000007948 */ /* 0x000fea0003800000 */
[----:B------:R-:W-:Y:S04]  /*0e90*/  BSSY B3, `(.L_x_37) ;  /* 0x000000e000037945 */ /* 0x000fe80003800000 */
[----:B------:R-:W-:Y:S05]  /*0ea0*/  @P1 BRA `(.L_x_38) ;  /* 0x0000000000301947 */ /* 0x000fea0003800000 */
[----:B------:R-:W5:Y:S01]  /*0eb0*/  LDS R3, [UR7+0x34] ;  /* 0x00003407ff037984 */ /* 0x000f620008000800 */
[----:B-1----:R-:W1:Y:S03]  /*0ec0*/  LDC.64 R4, c[0x0][0x248] ;  /* 0x00009200ff047b82 */ /* 0x002e660000000a00 */
[----:B---34-:R-:W3:Y:S01]  /*0ed0*/  LDS R2, [UR7+0x1c] ;  /* 0x00001c07ff027984 */ /* 0x018ee20008000800 */
[C---:B-1----:R-:W-:Y:S01]  /*0ee0*/  SHF.L.U64.HI R5, R4.reuse, 0x1, R5 ;  /* 0x0000000104057819 */ /* 0x042fe20000010205 */
[----:B------:R-:W-:-:S03]  /*0ef0*/  IMAD.SHL.U32 R4, R4, 0x2, RZ ;  /* 0x0000000204047824 */ /* 0x000fc600078e00ff */
[--C-:B------:R-:W-:Y:S02]  /*0f00*/  SHF.R.U32.HI R9, RZ, 0x4, R5.reuse ;  /* 0x00000004ff097819 */ /* 0x100fe40000011605 */
[----:B------:R-:W-:-:S05]  /*0f10*/  SHF.R.U64 R4, R4, 0x4, R5 ;  /* 0x0000000404047819 */ /* 0x000fca0000001205 */
[----:B------:R1:W-:Y:S01]  /*0f20*/  STS [UR7+0xc], R4 ;  /* 0x00000c04ff007988 */ /* 0x0003e20008000807 */
[----:B-----5:R-:W-:Y:S02]  /*0f30*/  LOP3.LUT R3, R3, 0x7, RZ, 0xb8, !PT ;  /* 0x0000000703037812 */ /* 0x020fe400078eb8ff */
[----:B---3--:R-:W-:-:S03]  /*0f40*/  LOP3.LUT R2, R2, 0xf, R9, 0xb8, !PT ;  /* 0x0000000f02027812 */ /* 0x008fc600078eb809 */
[----:B------:R1:W-:Y:S04]  /*0f50*/  STS [UR7+0x34], R3 ;  /* 0x00003403ff007988 */ /* 0x0003e80008000807 */
[----:B------:R1:W-:Y:S02]  /*0f60*/  STS [UR7+0x1c], R2 ;  /* 0x00001c02ff007988 */ /* 0x0003e40008000807 */
.L_x_38:
[----:B------:R-:W-:Y:S05]  /*0f70*/  BSYNC B3 ;  /* 0x0000000000037941 */ /* 0x000fea0003800000 */
.L_x_37:
[----:B------:R-:W-:Y:S04]  /*0f80*/  BSSY B3, `(.L_x_39) ;  /* 0x000001a000037945 */ /* 0x000fe80003800000 */
[----:B------:R-:W-:Y:S04]  /*0f90*/  BSSY B4, `(.L_x_40) ;  /* 0x0000015000047945 */ /* 0x000fe80003800000 */
[----:B------:R-:W-:Y:S05]  /*0fa0*/  @P1 BRA `(.L_x_41) ;  /* 0x0000000000201947 */ /* 0x000fea0003800000 */
[----:B-1-34-:R-:W1:Y:S02]  /*0fb0*/  LDS R2, [UR7+0x34] ;  /* 0x00003407ff027984 */ /* 0x01ae640008000800 */
[----:B-1----:R-:W-:-:S05]  /*0fc0*/  LOP3.LUT R2, R2, 0x38, RZ, 0xb8, !PT ;  /* 0x0000003802027812 */ /* 0x002fca00078eb8ff */
[----:B------:R1:W-:Y:S01]  /*0fd0*/  STS [UR7+0x34], R2 ;  /* 0x00003402ff007988 */ /* 0x0003e20008000807 */
[----:B------:R-:W-:Y:S05]  /*0fe0*/  @P1 BRA `(.L_x_42) ;  /* 0x0000000000201947 */ /* 0x000fea0003800000 */
[----:B-1----:R-:W1:Y:S01]  /*0ff0*/  LDS R2, [UR7+0x8] ;  /* 0x00000807ff027984 */ /* 0x002e620008000800 */
[----:B------:R-:W-:-:S05]  /*1000*/  IMAD.MOV.U32 R3, RZ, RZ, 0x780 ;  /* 0x00000780ff037424 */ /* 0x000fca00078e00ff */
[----:B-1----:R-:W-:-:S05]  /*1010*/  LOP3.LUT R2, R2, 0x500, R3, 0xd8, !PT ;  /* 0x0000050002027812 */ /* 0x002fca00078ed803 */
[----:B------:R1:W-:Y:S02]  /*1020*/  STS [UR7+0x8], R2 ;  /* 0x00000802ff007988 */ /* 0x0003e40008000807 */
.L_x_41:
[----:B------:R-:W-:Y:S05]  /*1030*/  @P1 BRA `(.L_x_43) ;  /* 0x0000000000281947 */ /* 0x000fea0003800000 */
[----:B-1-34-:R-:W1:Y:S02]  /*1040*/  LDS R2, [UR7+0x8] ;  /* 0x00000807ff027984 */ /* 0x01ae640008000800 */
[----:B-1----:R-:W-:-:S05]  /*1050*/  LOP3.LUT R2, R2, 0x1800, RZ, 0xb8, !PT ;  /* 0x0000180002027812 */ /* 0x002fca00078eb8ff */
[----:B------:R3:W-:Y:S02]  /*1060*/  STS [UR7+0x8], R2 ;  /* 0x00000802ff007988 */ /* 0x0007e40008000807 */
.L_x_42:
[----:B------:R-:W-:Y:S05]  /*1070*/  @P1 BREAK B4 ;  /* 0x0000000000041942 */ /* 0x000fea0003800000 */
[----:B------:R-:W-:Y:S05]  /*1080*/  @P1 BRA `(.L_x_44) ;  /* 0x0000000000241947 */ /* 0x000fea0003800000 */
[----:B-1-3--:R-:W1:Y:S01]  /*1090*/  LDS R2, [UR7+0x8] ;  /* 0x00000807ff027984 */ /* 0x00ae620008000800 */
[----:B------:R-:W-:-:S05]  /*10a0*/  IMAD.MOV.U32 R3, RZ, RZ, 0x6000 ;  /* 0x00006000ff037424 */ /* 0x000fca00078e00ff */
[----:B-1----:R-:W-:-:S04]  /*10b0*/  LOP3.LUT R2, R2, 0x6000, R3, 0xd8, !PT ;  /* 0x0000600002027812 */ /* 0x002fc800078ed803 */
[----:B------:R-:W-:-:S05]  /*10c0*/  LOP3.LUT R2, R2, 0x400000, RZ, 0xb8, !PT ;  /* 0x0040000002027812 */ /* 0x000fca00078eb8ff */
[----:B------:R1:W-:Y:S02]  /*10d0*/  STS [UR7+0x8], R2 ;  /* 0x00000802ff007988 */ /* 0x0003e40008000807 */
.L_x_43:
[----:B------:R-:W-:Y:S05]  /*10e0*/  BSYNC B4 ;  /* 0x0000000000047941 */ /* 0x000fea0003800000 */
.L_x_40:
[----:B-1-34-:R-:W1:Y:S02]  /*10f0*/  @!P1 LDS R2, [UR7+0x8] ;  /* 0x00000807ff029984 */ /* 0x01ae640008000800 */
[----:B-1----:R-:W-:-:S05]  /*1100*/  @!P1 LOP3.LUT R2, R2, 0x8000, RZ, 0xb8, !PT ;  /* 0x0000800002029812 */ /* 0x002fca00078eb8ff */
[----:B------:R4:W-:Y:S02]  /*1110*/  @!P1 STS [UR7+0x8], R2 ;  /* 0x00000802ff009988 */ /* 0x0009e40008000807 */
.L_x_44:
[----:B------:R-:W-:Y:S05]  /*1120*/  BSYNC B3 ;  /* 0x0000000000037941 */ /* 0x000fea0003800000 */
.L_x_39:
[----:B------:R-:W-:Y:S05]  /*1130*/  WARPSYNC.ALL ;  /* 0x0000000000007948 */ /* 0x000fea0003800000 */
[----:B------:R-:W-:Y:S01]  /*1140*/  UIADD3 UR4, UR4, 0x100, URZ ;  /* 0x0000010004047890 */ /* 0x000fe2000fffe03f */
[----:B------:R-:W-:Y:S01]  /*1150*/  ISETP.GE.AND P2, PT, R14, 0x1, PT ;  /* 0x000000010e00780c */ /* 0x000fe20003f46270 */
[----:B------:R-:W-:Y:S01]  /*1160*/  IMAD.MOV.U32 R24, RZ, RZ, RZ ;  /* 0x000000ffff187224 */ /* 0x000fe200078e00ff */
[----:B------:R-:W-:Y:S01]  /*1170*/  SHF.R.U32.HI R8, RZ, 0x5, R0 ;  /* 0x00000005ff087819 */ /* 0x000fe20000011600 */
[----:B------:R-:W-:-:S04]  /*1180*/  UIADD3 UR24, UP0, UR4, UR24, URZ ;  /* 0x0000001804187290 */ /* 0x000fc8000ff1e03f */
[----:B------:R-:W-:Y:S01]  /*1190*/  ULEA.HI.X.SX32 UR25, UR4, UR25, 0x1, UP0 ;  /* 0x0000001904197291 */ /* 0x000fe200080f0e3f */
[----:B------:R-:W-:Y:S11]  /*11a0*/  @P0 BRA `(.L_x_45) ;  /* 0x0000000000280947 */ /* 0x000ff60003800000 */
[----:B-1-34-:R-:W1:Y:S01]  /*11b0*/  S2R R2, SR_LANEID ;  /* 0x0000000000027919 */ /* 0x01ae620000000000 */
[----:B------:R-:W-:Y:S05]  /*11c0*/  WARPSYNC.ALL ;  /* 0x0000000000007948 */ /* 0x000fea0003800000 */
[----:B-1----:R-:W-:-:S05]  /*11d0*/  IMAD.SHL.U32 R4, R2, 0x4, RZ ;  /* 0x0000000402047824 */ /* 0x002fca00078e00ff */
[----:B------:R-:W1:Y:S01]  /*11e0*/  LDS R5, [R4+UR7] ;  /* 0x0000000704057984 */ /* 0x000e620008000800 */
[----:B------:R-:W-:-:S05]  /*11f0*/  IADD3 R2, P3, R4, UR24, RZ ;  /* 0x0000001804027c10 */ /* 0x000fca000ff7e0ff */
[----:B------:R-:W-:-:S05]  /*1200*/  IMAD.X R3, RZ, RZ, UR25, P3 ;  /* 0x00000019ff037e24 */ /* 0x000fca00098e06ff */
[----:B-1----:R1:W3:Y:S01]  /*1210*/  ATOMG.E.EXCH.STRONG.GPU PT, RZ, [R2], R5 ;  /* 0x0000000502ff73a8 */ /* 0x0022e200041ee100 */
[----:B------:R-:W-:-:S04]  /*1220*/  DEPBAR {5,4,3,2,1,0} ;  /* 0x0000003f0000791a */ /* 0x000fc80000000000 */
[----:B------:R1:W-:Y:S01]  /*1230*/  UTMACCTL.IV [UR24] ;  /* 0x00000000180079b9 */ /* 0x0003e20008000000 */
[----:B------:R-:W-:Y:S01]  /*1240*/  NOP ;  /* 0x0000000000007918 */ /* 0x000fe20000000000 */
.L_x_45:
[----:B------:R-:W-:Y:S05]  /*1250*/  @P0 BRA `(.L_x_46) ;  /* 0x00000000000c0947 */ /* 0x000fea0003800000 */
[----:B------:R0:W-:Y:S01]  /*1260*/  UTMACMDFLUSH ;  /* 0x00000000000079b7 */ /* 0x0001e20000000000 */
[----:B------:R-:W-:Y:S05]  /*1270*/  @P0 BRA `(.L_x_46) ;  /* 0x0000000000040947 */ /* 0x000fea0003800000 */
[----:B------:R-:W-:-:S04]  /*1280*/  DEPBAR.LE SB0, 0x0 ;  /* 0x000080000000791a */ /* 0x000fc80000000000 */
.L_x_46:
[----:B------:R-:W-:Y:S05]  /*1290*/  WARPSYNC.ALL ;  /* 0x0000000000007948 */ /* 0x000fea0003800000 */
[----:B---3--:R-:W-:Y:S01]  /*12a0*/  BAR.SYNC.DEFER_BLOCKING 0x0 ;  /* 0x0000000000007b1d */ /* 0x008fe20000010000 */
[----:B------:R-:W-:Y:S01]  /*12b0*/  R2UR UR26, R8 ;  /* 0x00000000081a72ca */ /* 0x000fe200000e0000 */
[----:B------:R-:W-:Y:S01]  /*12c0*/  USHF.L.U32 UR27, UR29, 0x8, URZ ;  /* 0x000000081d1b7899 */ /* 0x000fe2000800063f */
[----:B------:R-:W-:Y:S01]  /*12d0*/  IMAD.MOV.U32 R25, RZ, RZ, RZ ;  /* 0x000000ffff197224 */ /* 0x000fe200078e00ff */
[----:B------:R-:W-:Y:S02]  /*12e0*/  CS2R R26, SRZ ;  /* 0x00000000001a7805 */ /* 0x000fe4000001ff00 */
[----:B------:R-:W-:Y:S01]  /*12f0*/  CS2R R28, SRZ ;  /* 0x00000000001c7805 */ /* 0x000fe2000001ff00 */
[----:B------:R-:W-:Y:S01]  /*1300*/  VOTEU.ALL UP0, P1 ;  /* 0x00000000003f7886 */ /* 0x000fe20000800000 */
[----:B------:R-:W-:Y:S01]  /*1310*/  UMOV UR4, 0x1 ;  /* 0x0000000100047882 */ /* 0x000fe20000000000 */
[----:B------:R-:W-:Y:S01]  /*1320*/  VOTEU.ALL UP1, P1 ;  /* 0x00000000003f7886 */ /* 0x000fe20000820000 */
[----:B------:R-:W-:Y:S01]  /*1330*/  VOTEU.ALL UP2, P1 ;  /* 0x00000000003f7886 */ /* 0x000fe20000840000 */
[----:B------:R-:W-:Y:S01]  /*1340*/  CS2R R30, SRZ ;  /* 0x00000000001e7805 */ /* 0x000fe2000001ff00 */
[----:B------:R-:W-:-:S04]  /*1350*/  @!UP0 UIADD3 UR8, -UR4, 0x100000, URZ ;  /* 0x0010000004088890 */ /* 0x000fc8000fffe13f */
[----:B------:R-:W-:Y:S02]  /*1360*/  @!UP0 USHF.L.U32 UR9, UR8, 0xb, URZ ;  /* 0x0000000b08098899 */ /* 0x000fe4000800063f */
[----:B------:R-:W-:Y:S01]  /*1370*/  @!UP0 USHF.L.U32 UR8, UR8, 0x1, URZ ;  /* 0x0000000108088899 */ /* 0x000fe2000800063f */
        /* <DEDUP_REMOVED lines=9> */
[----:B------:R-:W-:Y:S01]  /*1410*/  VOTEU.ALL UP0, P1 ;  /* 0x00000000003f7886 */ /* 0x000fe20000800000 */
[----:B------:R-:W-:Y:S02]  /*1420*/  CS2R R38, SRZ ;  /* 0x0000000000267805 */ /* 0x000fe4000001ff00 */
[----:B------:R-:W-:Y:S02]  /*1430*/  CS2R R40, SRZ ;  /* 0x0000000000287805 */ /* 0x000fe4000001ff00 */
[----:B------:R-:W-:Y:S02]  /*1440*/  CS2R R42, SRZ ;  /* 0x00000000002a7805 */ /* 0x000fe4000001ff00 */
[----:B------:R-:W-:-:S02]  /*1450*/  CS2R R44, SRZ ;  /* 0x00000000002c7805 */ /* 0x000fc4000001ff00 */
[----:B------:R-:W-:Y:S02]  /*1460*/  CS2R R46, SRZ ;  /* 0x00000000002e7805 */ /* 0x000fe4000001ff00 */
[----:B------:R-:W-:Y:S01]  /*1470*/  CS2R R48, SRZ ;  /* 0x0000000000307805 */ /* 0x000fe2000001ff00 */
[----:B------:R-:W3:Y:S02]  /*1480*/  FENCE.VIEW.ASYNC.S ;  /* 0x00000000000073c6 */ /* 0x000ee40000000000 */
[----:B---3--:R-:W3:Y:S02]  /*1490*/  @!UP0 SYNCS.EXCH.64 URZ, [UR7+0x1e000], UR8 ;  /* 0x01e00008073f85b2 */ /* 0x008ee40008000100 */
[----:B---3--:R-:W-:Y:S01]  /*14a0*/  BAR.SYNC.DEFER_BLOCKING 0x0 ;  /* 0x0000000000007b1d */ /* 0x008fe20000010000 */
[----:B------:R-:W-:Y:S02]  /*14b0*/  CS2R R50, SRZ ;  /* 0x0000000000327805 */ /* 0x000fe4000001ff00 */
[----:B------:R-:W-:-:S02]  /*14c0*/  CS2R R52, SRZ ;  /* 0x0000000000347805 */ /* 0x000fc4000001ff00 */
[----:B------:R-:W-:Y:S02]  /*14d0*/  CS2R R54, SRZ ;  /* 0x0000000000367805 */ /* 0x000fe4000001ff00 */
[----:B------:R-:W-:Y:S02]  /*14e0*/  CS2R R56, SRZ ;  /* 0x0000000000387805 */ /* 0x000fe4000001ff00 */
[----:B------:R-:W-:Y:S02]  /*14f0*/  CS2R R58, SRZ ;  /* 0x00000000003a7805 */ /* 0x000fe4000001ff00 */
[----:B------:R-:W-:Y:S02]  /*1500*/  CS2R R60, SRZ ;  /* 0x00000000003c7805 */ /* 0x000fe4000001ff00 */
        /* <DEDUP_REMOVED lines=16> */
[----:B------:R-:W-:Y:S01]  /*1610*/  CS2R R94, SRZ ;  /* 0x00000000005e7805 */ /* 0x000fe2000001ff00 */
[----:B------:R3:W4:Y:S02]  /*1620*/  @!UP1 SYNCS.EXCH.64 URZ, [UR7+0x1e008], UR10 ;  /* 0x01e0080a073f95b2 */ /* 0x0007240008000100 */
[----:B----4-:R-:W-:Y:S01]  /*1630*/  BAR.SYNC.DEFER_BLOCKING 0x0 ;  /* 0x0000000000007b1d */ /* 0x010fe20000010000 */
        /* <DEDUP_REMOVED lines=9> */
[----:B------:R-:W-:Y:S01]  /*16d0*/  CS2R R114, SRZ ;  /* 0x0000000000727805 */ /* 0x000fe2000001ff00 */
[----:B---3--:R-:W-:Y:S01]  /*16e0*/  USHF.L.U32 UR11, UR30, 0x6, URZ ;  /* 0x000000061e0b7899 */ /* 0x008fe2000800063f */
        /* <DEDUP_REMOVED lines=12> */
[----:B------:R3:W4:Y:S01]  /*17b0*/  @!UP2 SYNCS.EXCH.64 URZ, [UR7+0x1e010], UR4 ;  /* 0x01e01004073fa5b2 */ /* 0x0007220008000100 */
[----:B------:R-:W-:Y:S02]  /*17c0*/  CS2R R140, SRZ ;  /* 0x00000000008c7805 */ /* 0x000fe4000001ff00 */
[----:B------:R-:W-:Y:S02]  /*17d0*/  CS2R R142, SRZ ;  /* 0x00000000008e7805 */ /* 0x000fe4000001ff00 */
[----:B------:R-:W-:Y:S02]  /*17e0*/  CS2R R144, SRZ ;  /* 0x0000000000907805 */ /* 0x000fe4000001ff00 */
[----:B------:R-:W-:-:S02]  /*17f0*/  CS2R R146, SRZ ;  /* 0x0000000000927805 */ /* 0x000fc4000001ff00 */
[----:B------:R-:W-:Y:S02]  /*1800*/  CS2R R148, SRZ ;  /* 0x0000000000947805 */ /* 0x000fe4000001ff00 */
[----:B------:R-:W-:Y:S01]  /*1810*/  CS2R R150, SRZ ;  /* 0x0000000000967805 */ /* 0x000fe2000001ff00 */
[----:B------:R-:W-:Y:S06]  /*1820*/  @!P2 BRA `(.L_x_47) ;  /* 0x000000080008a947 */ /* 0x000fec0003800000 */
        /* <DEDUP_REMOVED lines=63> */
[----:B------:R-:W-:Y:S01]  /*1c20*/  CS2R R150, SRZ ;  /* 0x0000000000967805 */ /* 0x000fe2000001ff00 */
[----:B---3--:R-:W-:Y:S01]  /*1c30*/  UMOV UR4, URZ ;  /* 0x0000003f00047c82 */ /* 0x008fe20008000000 */
[----:B------:R-:W-:-:S05]  /*1c40*/  UMOV UR10, URZ ;  /* 0x0000003f000a7c82 */ /* 0x000fca0008000000 */
.L_x_49:
[----:B----4-:R-:W-:Y:S01]  /*1c50*/  BAR.SYNC.DEFER_BLOCKING 0x0 ;  /* 0x0000000000007b1d */ /* 0x010fe20000010000 */
[----:B------:R-:W-:Y:S01]  /*1c60*/  ULEA UR31, UR4, UR7, 0x3 ;  /* 0x00000007041f7291 */ /* 0x000fe2000f8e183f */
[----:B-1----:R-:W-:Y:S01]  /*1c70*/  @!P1 IMAD.MOV.U32 R2, RZ, RZ, 0xa000 ;  /* 0x0000a000ff029424 */ /* 0x002fe200078e00ff */
[----:B------:R-:W-:Y:S01]  /*1c80*/  ELECT P0, URZ, PT ;  /* 0x00000000003f782f */ /* 0x000fe20003800000 */
[----:B------:R-:W-:-:S03]  /*1c90*/  ULEA UR8, UR4, UR7, 0xd ;  /* 0x0000000704087291 */ /* 0x000fc6000f8e683f */
[----:B------:R-:W-:Y:S01]  /*1ca0*/  ISETP.LT.U32.AND P0, PT, R6, 0x20, P0 ;  /* 0x000000200600780c */ /* 0x000fe20000701070 */
[----:B------:R-:W-:Y:S02]  /*1cb0*/  UIADD3 UR9, UR31, 0x1e000, URZ ;  /* 0x0001e0001f097890 */ /* 0x000fe4000fffe03f */
[----:B------:R-:W-:Y:S02]  /*1cc0*/  UIADD3 UR8, UR8, 0x18000, URZ ;  /* 0x0001800008087890 */ /* 0x000fe4000fffe03f */
[----:B------:R-:W-:Y:S02]  /*1cd0*/  ULEA UR5, UR4, UR7, 0xf ;  /* 0x0000000704057291 */ /* 0x000fe4000f8e783f */
[----:B------:R-:W-:Y:S01]  /*1ce0*/  ULOP3.LUT UR14, UR26, 0x3, URZ, 0xc0, !UPT ;  /* 0x000000031a0e7892 */ /* 0x000fe2000f8ec03f */
[----:B------:R-:W-:Y:S01]  /*1cf0*/  UMOV UR15, UR10 ;  /* 0x0000000a000f7c82 */ /* 0x000fe20008000000 */
[----:B------:R-:W-:Y:S02]  /*1d00*/  UMOV UR13, UR9 ;  /* 0x00000009000d7c82 */ /* 0x000fe40008000000 */
[----:B------:R-:W-:-:S02]  /*1d10*/  ULEA UR12, UR14, UR5, 0xd ;  /* 0x000000050e0c7291 */ /* 0x000fc4000f8e683f */
[----:B------:R-:W-:Y:S01]  /*1d20*/  VOTEU.ANY UP0, P0 ;  /* 0x00000000003f7886 */ /* 0x000fe20000000100 */
[----:B------:R-:W-:Y:S01]  /*1d30*/  VOTEU.ANY UP1, P0 ;  /* 0x00000000003f7886 */ /* 0x000fe20000020100 */
[----:B------:R-:W-:Y:S01]  /*1d40*/  ULEA UR14, UR14, UR27, 0x6 ;  /* 0x0000001b0e0e7291 */ /* 0x000fe2000f8e303f */
[----:B------:R1:W-:Y:S01]  /*1d50*/  @!P1 SYNCS.ARRIVE.TRANS64 RZ, [UR31+0x1e000], R2 ;  /* 0x01e00002ffff99a7 */ /* 0x0003e2000800001f */
[----:B------:R-:W-:Y:S01]  /*1d60*/  BAR.SYNC.DEFER_BLOCKING 0x0 ;  /* 0x0000000000007b1d */ /* 0x000fe20000010000 */
[----:B------:R-:W-:Y:S02]  /*1d70*/  USHF.R.U32.HI UR6, URZ, 0x4, UR8 ;  /* 0x000000043f067899 */ /* 0x000fe40008011608 */
[----:B------:R-:W-:Y:S02]  /*1d80*/  USHF.R.U32.HI UR28, URZ, 0x4, UR5 ;  /* 0x000000043f1c7899 */ /* 0x000fe40008011605 */
[----:B------:R-:W-:Y:S01]  /*1d90*/  USGXT.U32 UR6, UR6, 0xe ;  /* 0x0000000e0606789a */ /* 0x000fe20008000000 */
[----:B------:R-:W-:Y:S01]  /*1da0*/  @UP0 UMOV UR16, UR20 ;  /* 0x0000001400100c82 */ /* 0x000fe20008000000 */
[----:B------:R-:W-:Y:S01]  /*1db0*/  @UP0 UMOV UR17, UR21 ;  /* 0x0000001500110c82 */ /* 0x000fe20008000000 */
[----:B-1----:R-:W-:Y:S01]  /*1dc0*/  SHF.L.U32 R2, R7, 0x1f, RZ ;  /* 0x0000001f07027819 */ /* 0x002fe200000006ff */
[----:B------:R-:W-:Y:S01]  /*1dd0*/  USGXT.U32 UR28, UR28, 0xe ;  /* 0x0000000e1c1c789a */ /* 0x000fe20008000000 */
[----:B------:R-:W-:-:S03]  /*1de0*/  UMOV UR19, 0x40000040 ;  /* 0x4000004000137882 */ /* 0x000fc60000000000 */
[----:B------:R-:W-:Y:S01]  /*1df0*/  ULOP3.LUT UR18, UR28, 0x2000000, URZ, 0xfc, !UPT ;  /* 0x020000001c127892 */ /* 0x000fe2000f8efc3f */
[----:B------:R1:W-:Y:S01]  /*1e00*/  @UP1 UTMALDG.2D [UR8], [UR16] ;  /* 0x00000008100015b4 */ /* 0x0003e20008008000 */
[----:B------:R3:W-:Y:S06]  /*1e10*/  MEMBAR.ALL.CTA ;  /* 0x0000000000007992 */ /* 0x0007ec0000008000 */
[----:B---3--:R-:W3:Y:S01]  /*1e20*/  FENCE.VIEW.ASYNC.S ;  /* 0x00000000000073c6 */ /* 0x008ee20000000000 */
[----:B-1----:R-:W-:Y:S01]  /*1e30*/  UMOV UR16, UR6 ;  /* 0x0000000600107c82 */ /* 0x002fe20008000000 */
[----:B------:R-:W-:Y:S01]  /*1e40*/  UMOV UR17, 0x40000040 ;  /* 0x4000004000117882 */ /* 0x000fe20000000000 */
[----:B---3--:R-:W-:Y:S06]  /*1e50*/  BAR.SYNC.DEFER_BLOCKING 0x0 ;  /* 0x0000000000007b1d */ /* 0x008fec0000010000 */
[----:B------:R1:W-:Y:S02]  /*1e60*/  UTMALDG.2D [UR12], [UR22] ;  /* 0x0000000c160075b4 */ /* 0x0003e40008008000 */
[----:B------:R-:W-:Y:S06]  /*1e70*/  BAR.SYNC.DEFER_BLOCKING 0x0 ;  /* 0x0000000000007b1d */ /* 0x000fec0000010000 */
[----:B------:R-:W3:Y:S02]  /*1e80*/  SYNCS.PHASECHK.TRANS64.TRYWAIT P0, [UR31+0x1e000], R2 ;  /* 0x01e00002ff0075a7 */ /* 0x000ee4000800015f */
[----:B-1-3--:R-:W-:Y:S05]  /*1e90*/  @!P0 BRA `(.L_x_48) ;  /* 0x0000000800348947 */ /* 0x00afea0003800000 */
.L_x_50:
[----:B------:R-:W-:Y:S02]  /*1ea0*/  WARPGROUP.DEPBAR.LE gsb0, 0x0 ;  /* 0x00008000000079c5 */ /* 0x000fe40000010000 */
[----:B------:R-:W-:Y:S01]  /*1eb0*/  WARPGROUP.ARRIVE ;  /* 0x00000000000079c5 */ /* 0x000fe20000000000 */
[----:B------:R-:W-:Y:S01]  /*1ec0*/  UIADD3 UR14, UP1, UR28, 0x2000080, URZ ;  /* 0x020000801c0e7890 */ /* 0x000fe2000ff3e03f */
[----:B------:R-:W1:Y:S01]  /*1ed0*/  LDC R2, c[0x0][0x230] ;  /* 0x00008c00ff027b82 */ /* 0x000e620000000800 */
[----:B------:R-:W-:Y:S01]  /*1ee0*/  UIADD3 UR12, UP0, UR6, 0x2, URZ ;  /* 0x00000002060c7890 */ /* 0x000fe2000ff1e03f */
[----:B------:R-:W-:Y:S02]  /*1ef0*/  UMOV UR5, URZ ;  /* 0x0000003f00057c82 */ /* 0x000fe40008000000 */
[----:B------:R-:W-:Y:S01]  /*1f00*/  HGMMA.64x256x16.F32.BF16 R24, gdesc[UR16].tnspB, R24 ;  /* 0x43e00000101879f0 */ /* 0x000fe20008701818 */
[----:B------:R-:W-:Y:S01]  /*1f10*/  UMOV UR6, URZ ;  /* 0x0000003f00067c82 */ /* 0x000fe20008000000 */
[----:B------:R-:W-:-:S02]  /*1f20*/  UIADD3.X UR13, UR5, 0x40000040, URZ, UP0, !UPT ;  /* 0x40000040050d7890 */ /* 0x000fc400087fe43f */
[----:B------:R-:W-:Y:S02]  /*1f30*/  UIADD3.X UR15, UR6, 0x40000040, URZ, UP1, !UPT ;  /* 0x40000040060f7890 */ /* 0x000fe40008ffe43f */
[----:B------:R-:W-:Y:S02]  /*1f40*/  UIADD3.64 UR16, UR12, 0x2, URZ ;  /* 0x000000020c107897 */ /* 0x000fe4000fffe03f */
[----:B------:R-:W-:Y:S02]  /*1f50*/  UIADD3.64 UR18, UR14, 0x80, URZ ;  /* 0x000000800e127897 */ /* 0x000fe4000fffe03f */
[----:B------:R-:W-:Y:S02]  /*1f60*/  UIADD3 UR10, UR10, 0x40, URZ ;  /* 0x000000400a0a7890 */ /* 0x000fe4000fffe03f */
[----:B------:R-:W-:-:S04]  /*1f70*/  UIADD3 UR4, UR4, 0x1, URZ ;  /* 0x0000000104047890 */ /* 0x000fc8000fffe03f */
[----:B------:R-:W-:Y:S01]  /*1f80*/  UISETP.NE.U32.AND UP0, UPT, UR4, 0x3, UPT ;  /* 0x000000030400788c */ /* 0x000fe2000bf05070 */
[----:B-1----:R-:W-:-:S03]  /*1f90*/  ISETP.LE.AND P0, PT, R2, UR10, PT ;  /* 0x0000000a02007c0c */ /* 0x002fc6000bf03270 */
[----:B------:R-:W-:Y:S02]  /*1fa0*/  USEL UR5, URZ, 0x1, UP0 ;  /* 0x000000013f057887 */ /* 0x000fe40008000000 */
[----:B------:R-:W-:-:S04]  /*1fb0*/  USEL UR4, UR4, URZ, UP0 ;  /* 0x0000003f04047287 */ /* 0x000fc80008000000 */
[----:B------:R-:W-:Y:S02]  /*1fc0*/  LOP3.LUT R7, R7, UR5, RZ, 0x3c, !PT ;  /* 0x0000000507077c12 */ /* 0x000fe4000f8e3cff */
[----:B------:R-:W-:Y:S01]  /*1fd0*/  HGMMA.64x256x16.F32.BF16 R24, gdesc[UR12].tnspB, R24 ;  /* 0x43e000000c1879f0 */ /* 0x000fe20008701818 */
[----:B------:R-:W-:Y:S02]  /*1fe0*/  UIADD3.64 UR14, UR14, 0x100, URZ ;  /* 0x000001000e0e7897 */ /* 0x000fe4000fffe03f */
[----:B------:R-:W-:-:S15]  /*1ff0*/  UIADD3.64 UR12, UR12, 0x4, URZ ;  /* 0x000000040c0c7897 */ /* 0x000fde000fffe03f */
[----:B------:R-:W-:-:S10]  /*2000*/  NOP ;  /* 0x0000000000007918 */ /* 0x000fd40000000000 */
[----:B------:R-:W-:-:S15]  /*2010*/  HGMMA.64x256x16.F32.BF16 R24, gdesc[UR16].tnspB, R24 ;  /* 0x43e00000101879f0 */ /* 0x000fde0008701818 */
[----:B------:R-:W-:-:S13]  /*2020*/  NOP ;  /* 0x0000000000007918 */ /* 0x000fda0000000000 */
[----:B------:R-:W-:Y:S01]  /*2030*/  HGMMA.64x256x16.F32.BF16 R24, gdesc[UR12].tnspB, R24, gsb0 ;  /* 0x43e000000c1879f0 */ /* 0x000fe20008001818 */
[----:B------:R-:W-:Y:S05]  /*2040*/  @!P0 BRA `(.L_x_49) ;  /* 0xfffffffc00008947 */ /* 0x000fea000383ffff */
.L_x_47:
[----:B------:R-:W-:Y:S02]  /*2050*/  WARPGROUP.DEPBAR.LE gsb0, 0x0 ;  /* 0x00008000000079c5 */ /* 0x000fe40000010000 */
[----:B----4-:R-:W-:Y:S01]  /*2060*/  BAR.SYNC.DEFER_BLOCKING 0x0 ;  /* 0x0000000000007b1d */ /* 0x010fe20000010000 */
[C---:B-1----:R-:W-:Y:S01]  /*2070*/  IMAD.SHL.U32 R2, R0.reuse, 0x80, RZ ;  /* 0x0000008000027824 */ /* 0x042fe200078e00ff */
[----:B------:R-:W-:Y:S01]  /*2080*/  F2FP.BF16.F32.PACK_AB R24, R25, R24 ;  /* 0x000000181918723e */ /* 0x000fe200000010ff */
[----:B------:R-:W-:Y:S01]  /*2090*/  IMAD.SHL.U32 R3, R0, 0x10, RZ ;  /* 0x0000001000037824 */ /* 0x000fe200078e00ff */
[----:B------:R-:W-:Y:S01]  /*20a0*/  F2FP.BF16.F32.PACK_AB R25, R27, R26 ;  /* 0x0000001a1b19723e */ /* 0x000fe200000010ff */
[----:B------:R-:W-:Y:S01]  /*20b0*/  ULOP3.LUT UR26, UR26, 0x3, URZ, 0xc0, !UPT ;  /* 0x000000031a1a7892 */ /* 0x000fe2000f8ec03f */
[----:B------:R-:W-:Y:S01]  /*20c0*/  LOP3.LUT R2, R2, 0x780, RZ, 0xc0, !PT ;  /* 0x0000078002027812 */ /* 0x000fe200078ec0ff */
[----:B------:R-:W-:Y:S01]  /*20d0*/  UMOV UR6, UR11 ;  /* 0x0000000b00067c82 */ /* 0x000fe20008000000 */
[----:B------:R-:W-:Y:S01]  /*20e0*/  F2FP.BF16.F32.PACK_AB R56, R57, R56 ;  /* 0x000000383938723e */ /* 0x000fe200000010ff */
[----:B---3--:R-:W-:Y:S01]  /*20f0*/  ULEA UR4, UR26, UR7, 0xd ;  /* 0x000000071a047291 */ /* 0x008fe2000f8e683f */
[----:B------:R-:W-:Y:S01]  /*2100*/  LOP3.LUT R3, R2, 0x70, R3, 0xf8, !PT ;  /* 0x0000007002037812 */ /* 0x000fe200078ef803 */
[----:B------:R-:W-:Y:S01]  /*2110*/  ULEA UR5, UR26, UR27, 0x6 ;  /* 0x0000001b1a057291 */ /* 0x000fe2000f8e303f */
[----:B------:R-:W-:-:S02]  /*2120*/  F2FP.BF16.F32.PACK_AB R26, R29, R28 ;  /* 0x0000001c1d1a723e */ /* 0x000fc400000010ff */
[----:B------:R-:W-:Y:S02]  /*2130*/  ELECT P0, URZ, PT ;  /* 0x00000000003f782f */ /* 0x000fe40003800000 */
[----:B------:R-:W-:Y:S01]  /*2140*/  LOP3.LUT R3, R3, 0x10, R0, 0x78, !PT ;  /* 0x0000001003037812 */ /* 0x000fe200078e7800 */
[----:B------:R-:W-:Y:S01]  /*2150*/  IMAD.SHL.U32 R0, R0, 0x40, RZ ;  /* 0x0000004000007824 */ /* 0x000fe200078e00ff */
[----:B------:R-:W-:Y:S02]  /*2160*/  F2FP.BF16.F32.PACK_AB R27, R31, R30 ;  /* 0x0000001e1f1b723e */ /* 0x000fe400000010ff */
[----:B------:R-:W-:Y:S02]  /*2170*/  F2FP.BF16.F32.PACK_AB R57, R59, R58 ;  /* 0x0000003a3b39723e */ /* 0x000fe400000010ff */
[----:B------:R-:W-:Y:S02]  /*2180*/  LOP3.LUT R0, R3, 0x1800, R0, 0xf8, !PT ;  /* 0x0000180003007812 */ /* 0x000fe400078ef800 */
[----:B------:R-:W-:Y:S01]  /*2190*/  F2FP.BF16.F32.PACK_AB R88, R89, R88 ;  /* 0x000000585958723e */ /* 0x000fe200000010ff */
[----:B------:R-:W1:Y:S02]  /*21a0*/  @!P1 SYNCS.CCTL.IV [UR7+0x1e000] ;  /* 0x01e00000ff0099b1 */ /* 0x000e640008000007 */
[----:B-1----:R-:W-:Y:S01]  /*21b0*/  BAR.SYNC.DEFER_BLOCKING 0x0 ;  /* 0x0000000000007b1d */ /* 0x002fe20000010000 */
[C---:B------:R-:W-:Y:S01]  /*21c0*/  LOP3.LUT R3, R0.reuse, 0x20, RZ, 0x3c, !PT ;  /* 0x0000002000037812 */ /* 0x040fe200078e3cff */
[----:B------:R-:W-:Y:S01]  /*21d0*/  VIADD R2, R0, UR7 ;  /* 0x0000000700027c36 */ /* 0x000fe20008000000 */
[----:B------:R-:W-:-:S02]  /*21e0*/  F2FP.BF16.F32.PACK_AB R58, R61, R60 ;  /* 0x0000003c3d3a723e */ /* 0x000fc400000010ff */
[----:B------:R-:W-:Y:S01]  /*21f0*/  F2FP.BF16.F32.PACK_AB R59, R63, R62 ;  /* 0x0000003e3f3b723e */ /* 0x000fe200000010ff */
[----:B------:R-:W-:Y:S01]  /*2200*/  VIADD R3, R3, UR7 ;  /* 0x0000000703037c36 */ /* 0x000fe20008000000 */
[----:B------:R-:W-:Y:S02]  /*2210*/  F2FP.BF16.F32.PACK_AB R89, R91, R90 ;  /* 0x0000005a5b59723e */ /* 0x000fe400000010ff */
[----:B------:R-:W-:Y:S02]  /*2220*/  F2FP.BF16.F32.PACK_AB R120, R121, R120 ;  /* 0x000000787978723e */ /* 0x000fe400000010ff */
[----:B------:R-:W-:Y:S02]  /*2230*/  F2FP.BF16.F32.PACK_AB R32, R33, R32 ;  /* 0x000000202120723e */ /* 0x000fe400000010ff */
[----:B------:R-:W-:Y:S02]  /*2240*/  F2FP.BF16.F32.PACK_AB R90, R93, R92 ;  /* 0x0000005c5d5a723e */ /* 0x000fe400000010ff */
[----:B------:R-:W-:-:S02]  /*2250*/  F2FP.BF16.F32.PACK_AB R91, R95, R94 ;  /* 0x0000005e5f5b723e */ /* 0x000fc400000010ff */
[----:B------:R-:W-:Y:S02]  /*2260*/  F2FP.BF16.F32.PACK_AB R121, R123, R122 ;  /* 0x0000007a7b79723e */ /* 0x000fe400000010ff */
[----:B------:R-:W-:Y:S02]  /*2270*/  F2FP.BF16.F32.PACK_AB R33, R35, R34 ;  /* 0x000000222321723e */ /* 0x000fe400000010ff */
[----:B------:R-:W-:Y:S02]  /*2280*/  F2FP.BF16.F32.PACK_AB R64, R65, R64 ;  /* 0x000000404140723e */ /* 0x000fe400000010ff */
[----:B------:R-:W-:Y:S01]  /*2290*/  F2FP.BF16.F32.PACK_AB R122, R125, R124 ;  /* 0x0000007c7d7a723e */ /* 0x000fe200000010ff */
[----:B------:R-:W1:Y:S02]  /*22a0*/  @!P1 SYNCS.CCTL.IV [UR7+0x1e008] ;  /* 0x01e00800ff0099b1 */ /* 0x000e640008000007 */
[----:B-1----:R-:W-:Y:S01]  /*22b0*/  BAR.SYNC.DEFER_BLOCKING 0x0 ;  /* 0x0000000000007b1d */ /* 0x002fe20000010000 */
[----:B------:R-:W-:-:S02]  /*22c0*/  F2FP.BF16.F32.PACK_AB R123, R127, R126 ;  /* 0x0000007e7f7b723e */ /* 0x000fc400000010ff */
[----:B------:R-:W-:Y:S02]  /*22d0*/  LOP3.LUT R4, R0, 0x40, RZ, 0x3c, !PT ;  /* 0x0000004000047812 */ /* 0x000fe400078e3cff */
[----:B------:R-:W-:Y:S02]  /*22e0*/  F2FP.BF16.F32.PACK_AB R34, R37, R36 ;  /* 0x000000242522723e */ /* 0x000fe400000010ff */
[----:B------:R-:W-:Y:S01]  /*22f0*/  F2FP.BF16.F32.PACK_AB R35, R39, R38 ;  /* 0x000000262723723e */ /* 0x000fe200000010ff */
[----:B------:R-:W-:Y:S01]  /*2300*/  VIADD R4, R4, UR7 ;  /* 0x0000000704047c36 */ /* 0x000fe20008000000 */
[----:B------:R-:W-:Y:S02]  /*2310*/  F2FP.BF16.F32.PACK_AB R65, R67, R66 ;  /* 0x000000424341723e */ /* 0x000fe400000010ff */
[----:B------:R-:W-:Y:S02]  /*2320*/  F2FP.BF16.F32.PACK_AB R96, R97, R96 ;  /* 0x000000606160723e */ /* 0x000fe400000010ff */
[----:B------:R-:W-:-:S02]  /*2330*/  F2FP.BF16.F32.PACK_AB R66, R69, R68 ;  /* 0x000000444542723e */ /* 0x000fc400000010ff */
[----:B------:R-:W-:Y:S02]  /*2340*/  F2FP.BF16.F32.PACK_AB R67, R71, R70 ;  /* 0x000000464743723e */ /* 0x000fe400000010ff */
[----:B------:R-:W-:Y:S02]  /*2350*/  F2FP.BF16.F32.PACK_AB R97, R99, R98 ;  /* 0x000000626361723e */ /* 0x000fe400000010ff */
[----:B------:R-:W-:Y:S02]  /*2360*/  F2FP.BF16.F32.PACK_AB R128, R129, R128 ;  /* 0x000000808180723e */ /* 0x000fe400000010ff */
[----:B------:R-:W-:Y:S02]  /*2370*/  F2FP.BF16.F32.PACK_AB R40, R41, R40 ;  /* 0x000000282928723e */ /* 0x000fe400000010ff */
[----:B------:R-:W-:Y:S01]  /*2380*/  F2FP.BF16.F32.PACK_AB R98, R101, R100 ;  /* 0x000000646562723e */ /* 0x000fe200000010ff */
[----:B------:R-:W1:Y:S02]  /*2390*/  @!P1 SYNCS.CCTL.IV [UR7+0x1e010] ;  /* 0x01e01000ff0099b1 */ /* 0x000e640008000007 */
[----:B-1----:R-:W-:Y:S01]  /*23a0*/  STSM.16.M88.4 [R2], R24 ;  /* 0x0000001802007844 */ /* 0x002fe20000000200 */
[----:B------:R-:W-:-:S02]  /*23b0*/  F2FP.BF16.F32.PACK_AB R99, R103, R102 ;  /* 0x000000666763723e */ /* 0x000fc400000010ff */
[----:B------:R-:W-:Y:S01]  /*23c0*/  F2FP.BF16.F32.PACK_AB R129, R131, R130 ;  /* 0x000000828381723e */ /* 0x000fe200000010ff */
[----:B------:R-:W-:Y:S01]  /*23d0*/  STSM.16.M88.4 [R2+0x2000], R56 ;  /* 0x0020003802007844 */ /* 0x000fe20000000200 */
[----:B------:R-:W-:Y:S02]  /*23e0*/  F2FP.BF16.F32.PACK_AB R41, R43, R42 ;  /* 0x0000002a2b29723e */ /* 0x000fe400000010ff */
[----:B------:R-:W-:Y:S01]  /*23f0*/  F2FP.BF16.F32.PACK_AB R72, R73, R72 ;  /* 0x000000484948723e */ /* 0x000fe200000010ff */
[----:B------:R-:W-:Y:S01]  /*2400*/  STSM.16.M88.4 [R2+0x4000], R88 ;  /* 0x0040005802007844 */ /* 0x000fe20000000200 */
[----:B------:R-:W-:Y:S02]  /*2410*/  F2FP.BF16.F32.PACK_AB R130, R133, R132 ;  /* 0x000000848582723e */ /* 0x000fe400000010ff */
[----:B------:R-:W-:Y:S01]  /*2420*/  F2FP.BF16.F32.PACK_AB R131, R135, R134 ;  /* 0x000000868783723e */ /* 0x000fe200000010ff */
[----:B------:R-:W-:Y:S01]  /*2430*/  STSM.16.M88.4 [R2+0x6000], R120 ;  /* 0x0060007802007844 */ /* 0x000fe20000000200 */
[----:B------:R-:W-:-:S02]  /*2440*/  LOP3.LUT R0, R0, 0x60, RZ, 0x3c, !PT ;  /* 0x0000006000007812 */ /* 0x000fc400078e3cff */
[----:B------:R-:W-:Y:S01]  /*2450*/  F2FP.BF16.F32.PACK_AB R42, R45, R44 ;  /* 0x0000002c2d2a723e */ /* 0x000fe200000010ff */
[----:B------:R-:W-:Y:S01]  /*2460*/  STSM.16.M88.4 [R3], R32 ;  /* 0x0000002003007844 */ /* 0x000fe20000000200 */
[----:B------:R-:W-:Y:S01]  /*2470*/  F2FP.BF16.F32.PACK_AB R43, R47, R46 ;  /* 0x0000002e2f2b723e */ /* 0x000fe200000010ff */
[----:B------:R-:W-:Y:S01]  /*2480*/  VIADD R0, R0, UR7 ;  /* 0x0000000700007c36 */ /* 0x000fe20008000000 */
[----:B------:R-:W-:Y:S01]  /*2490*/  F2FP.BF16.F32.PACK_AB R73, R75, R74 ;  /* 0x0000004a4b49723e */ /* 0x000fe200000010ff */
[----:B------:R-:W-:Y:S01]  /*24a0*/  STSM.16.M88.4 [R3+0x2000], R64 ;  /* 0x0020004003007844 */ /* 0x000fe20000000200 */
[----:B------:R-:W-:Y:S02]  /*24b0*/  F2FP.BF16.F32.PACK_AB R104, R105, R104 ;  /* 0x000000686968723e */ /* 0x000fe400000010ff */
[----:B------:R-:W-:Y:S01]  /*24c0*/  F2FP.BF16.F32.PACK_AB R74, R77, R76 ;  /* 0x0000004c4d4a723e */ /* 0x000fe200000010ff */
[----:B------:R-:W-:Y:S01]  /*24d0*/  STSM.16.M88.4 [R3+0x4000], R96 ;  /* 0x0040006003007844 */ /* 0x000fe20000000200 */
[----:B------:R-:W-:-:S02]  /*24e0*/  F2FP.BF16.F32.PACK_AB R75, R79, R78 ;  /* 0x0000004e4f4b723e */ /* 0x000fc400000010ff */
[----:B------:R-:W-:Y:S01]  /*24f0*/  F2FP.BF16.F32.PACK_AB R105, R107, R106 ;  /* 0x0000006a6b69723e */ /* 0x000fe200000010ff */
[----:B------:R-:W-:Y:S01]  /*2500*/  STSM.16.M88.4 [R3+0x6000], R128 ;  /* 0x0060008003007844 */ /* 0x000fe20000000200 */
[----:B------:R-:W-:Y:S02]  /*2510*/  F2FP.BF16.F32.PACK_AB R136, R137, R136 ;  /* 0x000000888988723e */ /* 0x000fe400000010ff */
[----:B------:R-:W-:Y:S01]  /*2520*/  F2FP.BF16.F32.PACK_AB R48, R49, R48 ;  /* 0x000000303130723e */ /* 0x000fe200000010ff */
[----:B------:R-:W-:Y:S01]  /*2530*/  STSM.16.M88.4 [R4], R40 ;  /* 0x0000002804007844 */ /* 0x000fe20000000200 */
[----:B------:R-:W-:Y:S02]  /*2540*/  F2FP.BF16.F32.PACK_AB R106, R109, R108 ;  /* 0x0000006c6d6a723e */ /* 0x000fe400000010ff */
[----:B------:R-:W-:Y:S01]  /*2550*/  F2FP.BF16.F32.PACK_AB R107, R111, R110 ;  /* 0x0000006e6f6b723e */ /* 0x000fe200000010ff */
[----:B------:R-:W-:Y:S01]  /*2560*/  STSM.16.M88.4 [R4+0x2000], R72 ;  /* 0x0020004804007844 */ /* 0x000fe20000000200 */
[----:B------:R-:W-:-:S02]  /*2570*/  F2FP.BF16.F32.PACK_AB R137, R139, R138 ;  /* 0x0000008a8b89723e */ /* 0x000fc400000010ff */
[----:B------:R-:W-:Y:S01]  /*2580*/  F2FP.BF16.F32.PACK_AB R49, R51, R50 ;  /* 0x000000323331723e */ /* 0x000fe200000010ff */
[----:B------:R-:W-:Y:S01]  /*2590*/  STSM.16.M88.4 [R4+0x4000], R104 ;  /* 0x0040006804007844 */ /* 0x000fe20000000200 */
[----:B------:R-:W-:Y:S02]  /*25a0*/  F2FP.BF16.F32.PACK_AB R80, R81, R80 ;  /* 0x000000505150723e */ /* 0x000fe400000010ff */
[----:B------:R-:W-:Y:S02]  /*25b0*/  F2FP.BF16.F32.PACK_AB R138, R141, R140 ;  /* 0x0000008c8d8a723e */ /* 0x000fe400000010ff */
[----:B------:R-:W-:Y:S02]  /*25c0*/  F2FP.BF16.F32.PACK_AB R139, R143, R142 ;  /* 0x0000008e8f8b723e */ /* 0x000fe400000010ff */
[----:B------:R-:W-:Y:S02]  /*25d0*/  F2FP.BF16.F32.PACK_AB R50, R53, R52 ;  /* 0x000000343532723e */ /* 0x000fe400000010ff */
[----:B------:R-:W-:Y:S01]  /*25e0*/  F2FP.BF16.F32.PACK_AB R51, R55, R54 ;  /* 0x000000363733723e */ /* 0x000fe200000010ff */
[----:B------:R-:W-:Y:S01]  /*25f0*/  STSM.16.M88.4 [R4+0x6000], R136 ;  /* 0x0060008804007844 */ /* 0x000fe20000000200 */
[----:B------:R-:W-:-:S02]  /*2600*/  F2FP.BF16.F32.PACK_AB R81, R83, R82 ;  /* 0x000000525351723e */ /* 0x000fc400000010ff */
[----:B------:R-:W-:Y:S01]  /*2610*/  F2FP.BF16.F32.PACK_AB R112, R113, R112 ;  /* 0x000000707170723e */ /* 0x000fe200000010ff */
[----:B------:R-:W-:Y:S01]  /*2620*/  STSM.16.M88.4 [R0], R48 ;  /* 0x0000003000007844 */ /* 0x000fe20000000200 */
[----:B------:R-:W-:Y:S02]  /*2630*/  F2FP.BF16.F32.PACK_AB R82, R85, R84 ;  /* 0x000000545552723e */ /* 0x000fe400000010ff */
[----:B------:R-:W-:Y:S02]  /*2640*/  F2FP.BF16.F32.PACK_AB R83, R87, R86 ;  /* 0x000000565753723e */ /* 0x000fe400000010ff */
[----:B------:R-:W-:Y:S02]  /*2650*/  F2FP.BF16.F32.PACK_AB R113, R115, R114 ;  /* 0x000000727371723e */ /* 0x000fe400000010ff */
[----:B------:R-:W-:Y:S01]  /*2660*/  F2FP.BF16.F32.PACK_AB R144, R145, R144 ;  /* 0x000000909190723e */ /* 0x000fe200000010ff */
[----:B------:R-:W-:Y:S01]  /*2670*/  STSM.16.M88.4 [R0+0x2000], R80 ;  /* 0x0020005000007844 */ /* 0x000fe20000000200 */
[----:B------:R-:W-:-:S02]  /*2680*/  F2FP.BF16.F32.PACK_AB R114, R117, R116 ;  /* 0x000000747572723e */ /* 0x000fc400000010ff */
[----:B------:R-:W-:Y:S02]  /*2690*/  F2FP.BF16.F32.PACK_AB R115, R119, R118 ;  /* 0x000000767773723e */ /* 0x000fe400000010ff */
[----:B------:R-:W-:Y:S02]  /*26a0*/  F2FP.BF16.F32.PACK_AB R145, R147, R146 ;  /* 0x000000929391723e */ /* 0x000fe400000010ff */
[----:B------:R-:W-:Y:S01]  /*26b0*/  F2FP.BF16.F32.PACK_AB R146, R149, R148 ;  /* 0x000000949592723e */ /* 0x000fe200000010ff */
[----:B------:R-:W-:Y:S01]  /*26c0*/  STSM.16.M88.4 [R0+0x4000], R112 ;  /* 0x0040007000007844 */ /* 0x000fe20000000200 */
[----:B------:R-:W-:-:S05]  /*26d0*/  F2FP.BF16.F32.PACK_AB R147, R151, R150 ;  /* 0x000000969793723e */ /* 0x000fca00000010ff */
[----:B------:R-:W-:Y:S01]  /*26e0*/  STSM.16.M88.4 [R0+0x6000], R144 ;  /* 0x0060009000007844 */ /* 0x000fe20000000200 */
[----:B------:R1:W-:Y:S06]  /*26f0*/  MEMBAR.ALL.CTA ;  /* 0x0000000000007992 */ /* 0x0003ec0000008000 */
[----:B-1----:R-:W1:Y:S02]  /*2700*/  FENCE.VIEW.ASYNC.S ;  /* 0x00000000000073c6 */ /* 0x002e640000000000 */
[----:B-1----:R-:W-:Y:S06]  /*2710*/  BAR.SYNC.DEFER_BLOCKING 0x0 ;  /* 0x0000000000007b1d */ /* 0x002fec0000010000 */
[----:B------:R1:W-:Y:S01]  /*2720*/  UTMASTG.2D [UR4], [UR24] ;  /* 0x00000004180073b5 */ /* 0x0003e20008008000 */
[----:B------:R0:W-:Y:S01]  /*2730*/  UTMACMDFLUSH ;  /* 0x00000000000079b7 */ /* 0x0001e20000000000 */
[----:B------:R-:W-:-:S04]  /*2740*/  DEPBAR.LE SB0, 0x0 ;  /* 0x000080000000791a */ /* 0x000fc80000000000 */
[----:B------:R-:W-:Y:S06]  /*2750*/  BAR.SYNC.DEFER_BLOCKING 0x0 ;  /* 0x0000000000007b1d */ /* 0x000fec0000010000 */
[----:B-1----:R-:W-:Y:S05]  /*2760*/  EXIT ;  /* 0x000000000000794d */ /* 0x002fea0003800000 */
.L_x_48:
[----:B------:R-:W1:Y:S02]  /*2770*/  SYNCS.PHASECHK.TRANS64.TRYWAIT P0, [UR31+0x1e000], R2 ;  /* 0x01e00002ff0075a7 */ /* 0x000e64000800015f */
[----:B-1----:R-:W-:Y:S05]  /*2780*/  @!P0 BRA `(.L_x_48) ;  /* 0xfffffffc00f88947 */ /* 0x002fea000383ffff */
[----:B------:R-:W-:Y:S05]  /*2790*/  BRA `(.L_x_50) ;  /* 0xfffffff400c07947 */ /* 0x000fea000383ffff */
.L_x_51:
[----:B------:R-:W-:-:S00]  /*27a0*/  BRA `(.L_x_51) ;  /* 0xfffffffc00fc7947 */ /* 0x000fc0000383ffff */
[----:B------:R-:W-:-:S00]  /*27b0*/  NOP ;  /* 0x0000000000007918 */ /* 0x000fc00000000000 */
        /* <DEDUP_REMOVED lines=12> */
.L_x_52:


//--------------------- .nv.shared.gluon_wgmma    --------------------------
	.section	.nv.shared.gluon_wgmma,"aw",@nobits
	.sectionflags	@""
	.align	16
	.zero		1024


//--------------------- .nv.shared.reserved.0     --------------------------
	.section	.nv.shared.reserved.0,"aw",@nobits
	.weak		__nv_reservedSMEM_offset_0_alias
	.size		__nv_reservedSMEM_offset_0_alias, 0, 0
	.other		__nv_reservedSMEM_offset_0_alias,@"STO_CUDA_RESERVED_SHARED STV_DEFAULT"
__nv_reservedSMEM_offset_0_alias:
	.zero		0


//--------------------- .nv.constant0.gluon_wgmma --------------------------
	.section	.nv.constant0.gluon_wgmma,"a",@progbits
	.sectionflags	@""
	.align	4
.nv.constant0.gluon_wgmma:
	.zero		608


//--------------------- SYMBOLS --------------------------

	.type		.nv.reservedSmem.offset0,@object
	.size		.nv.reservedSmem.offset0,0x4
